//
// Generated by NVIDIA NVVM Compiler
//
// Compiler Build ID: CL-36424714
// Cuda compilation tools, release 13.0, V13.0.88
// Based on NVVM 20.0.0
//

.version 9.0
.target sm_100
.address_size 64

	// .globl	_Z6cal_p1Piii
// _ZZ6cal_p1PiiiE10Pivot_dist has been demoted
// _ZZ6cal_p2PiiiE10Pivot_dist has been demoted
// _ZZ6cal_p2PiiiE8Now_dist has been demoted
// _ZZ6cal_p3PiiiiE6pi_row has been demoted
// _ZZ6cal_p3PiiiiE6pi_col has been demoted

.visible .entry _Z6cal_p1Piii(
	.param .u64 .ptr .align 1 _Z6cal_p1Piii_param_0,
	.param .u32 _Z6cal_p1Piii_param_1,
	.param .u32 _Z6cal_p1Piii_param_2
)
{
	.reg .pred 	%p<2>;
	.reg .b32 	%r<110>;
	.reg .b64 	%rd<7>;
	// demoted variable
	.shared .align 4 .b8 _ZZ6cal_p1PiiiE10Pivot_dist[16384];
	ld.param.u64 	%rd3, [_Z6cal_p1Piii_param_0];
	ld.param.u32 	%r23, [_Z6cal_p1Piii_param_1];
	ld.param.u32 	%r24, [_Z6cal_p1Piii_param_2];
	cvta.to.global.u64 	%rd4, %rd3;
	mov.u32 	%r25, %tid.y;
	shl.b32 	%r26, %r25, 1;
	mov.u32 	%r27, %tid.x;
	shl.b32 	%r28, %r27, 1;
	shl.b32 	%r29, %r24, 6;
	add.s32 	%r30, %r29, %r26;
	add.s32 	%r31, %r29, %r28;
	mov.u32 	%r32, _ZZ6cal_p1PiiiE10Pivot_dist;
	shl.b32 	%r33, %r27, 3;
	add.s32 	%r34, %r32, %r33;
	mad.lo.s32 	%r35, %r30, %r23, %r31;
	mul.wide.s32 	%rd5, %r35, 4;
	add.s64 	%rd1, %rd4, %rd5;
	ld.global.u32 	%r36, [%rd1];
	shl.b32 	%r37, %r25, 9;
	add.s32 	%r38, %r34, %r37;
	st.shared.u32 	[%r38], %r36;
	mul.wide.s32 	%rd6, %r23, 4;
	add.s64 	%rd2, %rd1, %rd6;
	ld.global.u32 	%r39, [%rd2];
	st.shared.u32 	[%r38+256], %r39;
	ld.global.u32 	%r40, [%rd1+4];
	st.shared.u32 	[%r38+4], %r40;
	ld.global.u32 	%r41, [%rd2+4];
	st.shared.u32 	[%r38+260], %r41;
	bar.sync 	0;
	add.s32 	%r42, %r32, %r37;
	add.s32 	%r1, %r42, %r33;
	ld.shared.u32 	%r109, [%r1];
	ld.shared.u32 	%r108, [%r1+256];
	ld.shared.u32 	%r107, [%r1+4];
	ld.shared.u32 	%r106, [%r1+260];
	add.s32 	%r104, %r34, 512;
	add.s32 	%r103, %r42, 256;
	mov.b32 	%r105, 512;
$L__BB0_1:
	ld.shared.u32 	%r43, [%r103+-256];
	ld.shared.u32 	%r44, [%r104+-512];
	add.s32 	%r45, %r44, %r43;
	min.s32 	%r46, %r109, %r45;
	st.shared.u32 	[%r1], %r46;
	ld.shared.u32 	%r47, [%r103];
	ld.shared.u32 	%r48, [%r104+-512];
	add.s32 	%r49, %r48, %r47;
	min.s32 	%r50, %r108, %r49;
	st.shared.u32 	[%r1+256], %r50;
	ld.shared.u32 	%r51, [%r103+-256];
	ld.shared.u32 	%r52, [%r104+-508];
	add.s32 	%r53, %r52, %r51;
	min.s32 	%r54, %r107, %r53;
	st.shared.u32 	[%r1+4], %r54;
	ld.shared.u32 	%r55, [%r103];
	ld.shared.u32 	%r56, [%r104+-508];
	add.s32 	%r57, %r56, %r55;
	min.s32 	%r58, %r106, %r57;
	st.shared.u32 	[%r1+260], %r58;
	ld.shared.u32 	%r59, [%r103+-252];
	ld.shared.u32 	%r60, [%r104+-256];
	add.s32 	%r61, %r60, %r59;
	min.s32 	%r62, %r46, %r61;
	st.shared.u32 	[%r1], %r62;
	ld.shared.u32 	%r63, [%r103+4];
	ld.shared.u32 	%r64, [%r104+-256];
	add.s32 	%r65, %r64, %r63;
	min.s32 	%r66, %r50, %r65;
	st.shared.u32 	[%r1+256], %r66;
	ld.shared.u32 	%r67, [%r103+-252];
	ld.shared.u32 	%r68, [%r104+-252];
	add.s32 	%r69, %r68, %r67;
	min.s32 	%r70, %r54, %r69;
	st.shared.u32 	[%r1+4], %r70;
	ld.shared.u32 	%r71, [%r103+4];
	ld.shared.u32 	%r72, [%r104+-252];
	add.s32 	%r73, %r72, %r71;
	min.s32 	%r74, %r58, %r73;
	st.shared.u32 	[%r1+260], %r74;
	ld.shared.u32 	%r75, [%r103+-248];
	ld.shared.u32 	%r76, [%r104];
	add.s32 	%r77, %r76, %r75;
	min.s32 	%r78, %r62, %r77;
	st.shared.u32 	[%r1], %r78;
	ld.shared.u32 	%r79, [%r103+8];
	ld.shared.u32 	%r80, [%r104];
	add.s32 	%r81, %r80, %r79;
	min.s32 	%r82, %r66, %r81;
	st.shared.u32 	[%r1+256], %r82;
	ld.shared.u32 	%r83, [%r103+-248];
	ld.shared.u32 	%r84, [%r104+4];
	add.s32 	%r85, %r84, %r83;
	min.s32 	%r86, %r70, %r85;
	st.shared.u32 	[%r1+4], %r86;
	ld.shared.u32 	%r87, [%r103+8];
	ld.shared.u32 	%r88, [%r104+4];
	add.s32 	%r89, %r88, %r87;
	min.s32 	%r90, %r74, %r89;
	st.shared.u32 	[%r1+260], %r90;
	ld.shared.u32 	%r91, [%r103+-244];
	ld.shared.u32 	%r92, [%r104+256];
	add.s32 	%r93, %r92, %r91;
	min.s32 	%r109, %r78, %r93;
	st.shared.u32 	[%r1], %r109;
	ld.shared.u32 	%r94, [%r103+12];
	ld.shared.u32 	%r95, [%r104+256];
	add.s32 	%r96, %r95, %r94;
	min.s32 	%r108, %r82, %r96;
	st.shared.u32 	[%r1+256], %r108;
	ld.shared.u32 	%r97, [%r103+-244];
	ld.shared.u32 	%r98, [%r104+260];
	add.s32 	%r99, %r98, %r97;
	min.s32 	%r107, %r86, %r99;
	st.shared.u32 	[%r1+4], %r107;
	ld.shared.u32 	%r100, [%r103+12];
	ld.shared.u32 	%r101, [%r104+260];
	add.s32 	%r102, %r101, %r100;
	min.s32 	%r106, %r90, %r102;
	st.shared.u32 	[%r1+260], %r106;
	add.s32 	%r105, %r105, 1024;
	add.s32 	%r104, %r104, 1024;
	add.s32 	%r103, %r103, 16;
	setp.ne.s32 	%p1, %r105, 16896;
	@%p1 bra 	$L__BB0_1;
	st.global.u32 	[%rd1], %r109;
	st.global.u32 	[%rd2], %r108;
	st.global.u32 	[%rd1+4], %r107;
	st.global.u32 	[%rd2+4], %r106;
	ret;

}
	// .globl	_Z6cal_p2Piii
.visible .entry _Z6cal_p2Piii(
	.param .u64 .ptr .align 1 _Z6cal_p2Piii_param_0,
	.param .u32 _Z6cal_p2Piii_param_1,
	.param .u32 _Z6cal_p2Piii_param_2
)
{
	.reg .pred 	%p<6>;
	.reg .b32 	%r<130>;
	.reg .b64 	%rd<10>;
	// demoted variable
	.shared .align 4 .b8 _ZZ6cal_p2PiiiE10Pivot_dist[16384];
	// demoted variable
	.shared .align 4 .b8 _ZZ6cal_p2PiiiE8Now_dist[16384];
	ld.param.u64 	%rd3, [_Z6cal_p2Piii_param_0];
	ld.param.u32 	%r50, [_Z6cal_p2Piii_param_1];
	ld.param.u32 	%r51, [_Z6cal_p2Piii_param_2];
	mov.u32 	%r1, %ctaid.x;
	setp.eq.s32 	%p1, %r1, %r51;
	@%p1 bra 	$L__BB1_10;
	cvta.to.global.u64 	%rd4, %rd3;
	mov.u32 	%r55, %tid.y;
	shl.b32 	%r56, %r55, 1;
	mov.u32 	%r57, %tid.x;
	shl.b32 	%r58, %r57, 1;
	shl.b32 	%r59, %r51, 6;
	add.s32 	%r60, %r59, %r56;
	add.s32 	%r61, %r59, %r58;
	mov.u32 	%r114, _ZZ6cal_p2PiiiE10Pivot_dist;
	shl.b32 	%r7, %r57, 3;
	add.s32 	%r62, %r114, %r7;
	mad.lo.s32 	%r63, %r60, %r50, %r61;
	mul.wide.s32 	%rd5, %r63, 4;
	add.s64 	%rd6, %rd4, %rd5;
	ld.global.u32 	%r64, [%rd6];
	shl.b32 	%r8, %r55, 9;
	add.s32 	%r65, %r62, %r8;
	st.shared.u32 	[%r65], %r64;
	mul.wide.s32 	%rd7, %r50, 4;
	add.s64 	%rd8, %rd6, %rd7;
	ld.global.u32 	%r66, [%rd8];
	st.shared.u32 	[%r65+256], %r66;
	ld.global.u32 	%r67, [%rd6+4];
	st.shared.u32 	[%r65+4], %r67;
	ld.global.u32 	%r68, [%rd8+4];
	st.shared.u32 	[%r65+260], %r68;
	mov.u32 	%r2, %ctaid.y;
	setp.eq.s32 	%p2, %r2, 0;
	selp.b32 	%r69, %r1, %r51, %p2;
	selp.b32 	%r70, %r51, %r1, %p2;
	shl.b32 	%r71, %r70, 6;
	add.s32 	%r72, %r71, %r56;
	shl.b32 	%r73, %r69, 6;
	add.s32 	%r74, %r73, %r58;
	mov.u32 	%r117, _ZZ6cal_p2PiiiE8Now_dist;
	add.s32 	%r75, %r117, %r7;
	mad.lo.s32 	%r76, %r72, %r50, %r74;
	mul.wide.s32 	%rd9, %r76, 4;
	add.s64 	%rd1, %rd4, %rd9;
	ld.global.u32 	%r121, [%rd1];
	add.s32 	%r77, %r75, %r8;
	st.shared.u32 	[%r77], %r121;
	add.s64 	%rd2, %rd1, %rd7;
	ld.global.u32 	%r119, [%rd2];
	st.shared.u32 	[%r77+256], %r119;
	ld.global.u32 	%r120, [%rd1+4];
	st.shared.u32 	[%r77+4], %r120;
	ld.global.u32 	%r118, [%rd2+4];
	st.shared.u32 	[%r77+260], %r118;
	bar.sync 	0;
	add.s32 	%r78, %r8, %r117;
	add.s32 	%r113, %r78, 256;
	mov.b32 	%r116, 256;
	mov.u32 	%r115, %r114;
$L__BB1_2:
	setp.eq.s32 	%p3, %r2, 0;
	add.s32 	%r19, %r115, %r8;
	add.s32 	%r20, %r117, %r7;
	@%p3 bra 	$L__BB1_4;
	add.s32 	%r79, %r114, %r7;
	ld.shared.u32 	%r80, [%r79];
	ld.shared.u32 	%r81, [%r113+-256];
	add.s32 	%r82, %r80, %r81;
	min.s32 	%r125, %r121, %r82;
	ld.shared.u32 	%r83, [%r113];
	add.s32 	%r84, %r80, %r83;
	min.s32 	%r123, %r119, %r84;
	ld.shared.u32 	%r85, [%r79+4];
	add.s32 	%r86, %r85, %r81;
	min.s32 	%r124, %r120, %r86;
	add.s32 	%r87, %r85, %r83;
	min.s32 	%r122, %r118, %r87;
	bra.uni 	$L__BB1_5;
$L__BB1_4:
	ld.shared.u32 	%r88, [%r20];
	ld.shared.u32 	%r89, [%r19];
	add.s32 	%r90, %r88, %r89;
	min.s32 	%r125, %r121, %r90;
	ld.shared.u32 	%r91, [%r19+256];
	add.s32 	%r92, %r88, %r91;
	min.s32 	%r123, %r119, %r92;
	ld.shared.u32 	%r93, [%r20+4];
	add.s32 	%r94, %r93, %r89;
	min.s32 	%r124, %r120, %r94;
	add.s32 	%r95, %r93, %r91;
	min.s32 	%r122, %r118, %r95;
$L__BB1_5:
	setp.eq.s32 	%p4, %r2, 0;
	@%p4 bra 	$L__BB1_7;
	add.s32 	%r96, %r114, %r7;
	ld.shared.u32 	%r97, [%r96+256];
	ld.shared.u32 	%r98, [%r113+-252];
	add.s32 	%r99, %r97, %r98;
	min.s32 	%r121, %r125, %r99;
	ld.shared.u32 	%r100, [%r113+4];
	add.s32 	%r101, %r97, %r100;
	min.s32 	%r119, %r123, %r101;
	ld.shared.u32 	%r102, [%r96+260];
	add.s32 	%r103, %r102, %r98;
	min.s32 	%r120, %r124, %r103;
	add.s32 	%r104, %r102, %r100;
	min.s32 	%r118, %r122, %r104;
	bra.uni 	$L__BB1_8;
$L__BB1_7:
	ld.shared.u32 	%r105, [%r20+256];
	ld.shared.u32 	%r106, [%r19+4];
	add.s32 	%r107, %r105, %r106;
	min.s32 	%r121, %r125, %r107;
	ld.shared.u32 	%r108, [%r19+260];
	add.s32 	%r109, %r105, %r108;
	min.s32 	%r119, %r123, %r109;
	ld.shared.u32 	%r110, [%r20+260];
	add.s32 	%r111, %r110, %r106;
	min.s32 	%r120, %r124, %r111;
	add.s32 	%r112, %r110, %r108;
	min.s32 	%r118, %r122, %r112;
$L__BB1_8:
	add.s32 	%r117, %r117, 512;
	add.s32 	%r116, %r116, 512;
	add.s32 	%r115, %r115, 8;
	add.s32 	%r114, %r114, 512;
	add.s32 	%r113, %r113, 8;
	setp.ne.s32 	%p5, %r116, 16640;
	@%p5 bra 	$L__BB1_2;
	st.global.u32 	[%rd1], %r121;
	st.global.u32 	[%rd2], %r119;
	st.global.u32 	[%rd1+4], %r120;
	st.global.u32 	[%rd2+4], %r118;
$L__BB1_10:
	ret;

}
	// .globl	_Z6cal_p3Piiii
.visible .entry _Z6cal_p3Piiii(
	.param .u64 .ptr .align 1 _Z6cal_p3Piiii_param_0,
	.param .u32 _Z6cal_p3Piiii_param_1,
	.param .u32 _Z6cal_p3Piiii_param_2,
	.param .u32 _Z6cal_p3Piiii_param_3
)
{
	.reg .pred 	%p<2>;
	.reg .b32 	%r<111>;
	.reg .b64 	%rd<13>;
	// demoted variable
	.shared .align 4 .b8 _ZZ6cal_p3PiiiiE6pi_row[16384];
	// demoted variable
	.shared .align 4 .b8 _ZZ6cal_p3PiiiiE6pi_col[16384];
	ld.param.u64 	%rd3, [_Z6cal_p3Piiii_param_0];
	ld.param.u32 	%r22, [_Z6cal_p3Piiii_param_1];
	ld.param.u32 	%r23, [_Z6cal_p3Piiii_param_2];
	ld.param.u32 	%r24, [_Z6cal_p3Piiii_param_3];
	cvta.to.global.u64 	%rd4, %rd3;
	mov.u32 	%r25, %tid.y;
	shl.b32 	%r26, %r25, 1;
	mov.u32 	%r27, %tid.x;
	shl.b32 	%r28, %r27, 1;
	shl.b32 	%r29, %r23, 6;
	add.s32 	%r30, %r29, %r26;
	mov.u32 	%r31, %ctaid.x;
	shl.b32 	%r32, %r31, 6;
	add.s32 	%r33, %r32, %r28;
	mov.u32 	%r34, _ZZ6cal_p3PiiiiE6pi_row;
	shl.b32 	%r35, %r27, 3;
	add.s32 	%r36, %r34, %r35;
	mad.lo.s32 	%r37, %r30, %r22, %r33;
	mul.wide.s32 	%rd5, %r37, 4;
	add.s64 	%rd6, %rd4, %rd5;
	ld.global.u32 	%r38, [%rd6];
	shl.b32 	%r39, %r25, 9;
	add.s32 	%r40, %r36, %r39;
	st.shared.u32 	[%r40], %r38;
	mul.wide.s32 	%rd7, %r22, 4;
	add.s64 	%rd8, %rd6, %rd7;
	ld.global.u32 	%r41, [%rd8];
	st.shared.u32 	[%r40+256], %r41;
	ld.global.u32 	%r42, [%rd6+4];
	st.shared.u32 	[%r40+4], %r42;
	ld.global.u32 	%r43, [%rd8+4];
	st.shared.u32 	[%r40+260], %r43;
	mov.u32 	%r44, %ctaid.y;
	add.s32 	%r45, %r24, %r44;
	shl.b32 	%r46, %r45, 6;
	add.s32 	%r47, %r46, %r26;
	add.s32 	%r48, %r29, %r28;
	mul.lo.s32 	%r49, %r47, %r22;
	mov.u32 	%r50, _ZZ6cal_p3PiiiiE6pi_col;
	add.s32 	%r51, %r50, %r35;
	add.s32 	%r52, %r48, %r49;
	mul.wide.s32 	%rd9, %r52, 4;
	add.s64 	%rd10, %rd4, %rd9;
	ld.global.u32 	%r53, [%rd10];
	add.s32 	%r54, %r51, %r39;
	st.shared.u32 	[%r54], %r53;
	add.s64 	%rd11, %rd10, %rd7;
	ld.global.u32 	%r55, [%rd11];
	st.shared.u32 	[%r54+256], %r55;
	ld.global.u32 	%r56, [%rd10+4];
	st.shared.u32 	[%r54+4], %r56;
	ld.global.u32 	%r57, [%rd11+4];
	st.shared.u32 	[%r54+260], %r57;
	add.s32 	%r58, %r33, %r49;
	mul.wide.s32 	%rd12, %r58, 4;
	add.s64 	%rd1, %rd4, %rd12;
	ld.global.u32 	%r110, [%rd1];
	add.s64 	%rd2, %rd1, %rd7;
	ld.global.u32 	%r108, [%rd2];
	ld.global.u32 	%r109, [%rd1+4];
	ld.global.u32 	%r107, [%rd2+4];
	bar.sync 	0;
	add.s32 	%r105, %r36, 512;
	add.s32 	%r59, %r39, %r50;
	add.s32 	%r104, %r59, 256;
	mov.b32 	%r106, 512;
$L__BB2_1:
	ld.shared.u32 	%r60, [%r105+-512];
	ld.shared.u32 	%r61, [%r104+-256];
	add.s32 	%r62, %r60, %r61;
	min.s32 	%r63, %r110, %r62;
	ld.shared.u32 	%r64, [%r104];
	add.s32 	%r65, %r60, %r64;
	min.s32 	%r66, %r108, %r65;
	ld.shared.u32 	%r67, [%r105+-508];
	add.s32 	%r68, %r67, %r61;
	min.s32 	%r69, %r109, %r68;
	add.s32 	%r70, %r67, %r64;
	min.s32 	%r71, %r107, %r70;
	ld.shared.u32 	%r72, [%r105+-256];
	ld.shared.u32 	%r73, [%r104+-252];
	add.s32 	%r74, %r72, %r73;
	min.s32 	%r75, %r63, %r74;
	ld.shared.u32 	%r76, [%r104+4];
	add.s32 	%r77, %r72, %r76;
	min.s32 	%r78, %r66, %r77;
	ld.shared.u32 	%r79, [%r105+-252];
	add.s32 	%r80, %r79, %r73;
	min.s32 	%r81, %r69, %r80;
	add.s32 	%r82, %r79, %r76;
	min.s32 	%r83, %r71, %r82;
	ld.shared.u32 	%r84, [%r105];
	ld.shared.u32 	%r85, [%r104+-248];
	add.s32 	%r86, %r84, %r85;
	min.s32 	%r87, %r75, %r86;
	ld.shared.u32 	%r88, [%r104+8];
	add.s32 	%r89, %r84, %r88;
	min.s32 	%r90, %r78, %r89;
	ld.shared.u32 	%r91, [%r105+4];
	add.s32 	%r92, %r91, %r85;
	min.s32 	%r93, %r81, %r92;
	add.s32 	%r94, %r91, %r88;
	min.s32 	%r95, %r83, %r94;
	ld.shared.u32 	%r96, [%r105+256];
	ld.shared.u32 	%r97, [%r104+-244];
	add.s32 	%r98, %r96, %r97;
	min.s32 	%r110, %r87, %r98;
	ld.shared.u32 	%r99, [%r104+12];
	add.s32 	%r100, %r96, %r99;
	min.s32 	%r108, %r90, %r100;
	ld.shared.u32 	%r101, [%r105+260];
	add.s32 	%r102, %r101, %r97;
	min.s32 	%r109, %r93, %r102;
	add.s32 	%r103, %r101, %r99;
	min.s32 	%r107, %r95, %r103;
	add.s32 	%r106, %r106, 1024;
	add.s32 	%r105, %r105, 1024;
	add.s32 	%r104, %r104, 16;
	setp.ne.s32 	%p1, %r106, 16896;
	@%p1 bra 	$L__BB2_1;
	st.global.u32 	[%rd1], %r110;
	st.global.u32 	[%rd2], %r108;
	st.global.u32 	[%rd1+4], %r109;
	st.global.u32 	[%rd2+4], %r107;
	ret;

}


// ===== COMPILED SASS (sm_100) =====

	.target	sm_100

	.elftype	@"ET_EXEC"


//--------------------- .note.nv.tkinfo           --------------------------
	.section	.note.nv.tkinfo,"",@"SHT_NOTE"
	.sectionflags	@"SHF_NOTE_NV_TKINFO"
	.tkinfo
        /*0018*/ 	.word	0x00000002
        /*0030*/ 	.string	""
        /*0030*/ 	.string	"ptxas"
        /*0030*/ 	.string	"Cuda compilation tools, release 13.0, V13.0.88"
        /*0030*/ 	.string	"Build cuda_13.0.r13.0/compiler.36424714_0"
        /*0030*/ 	.string	"-arch sm_100 -m 64 "



//--------------------- .note.nv.cuinfo           --------------------------
	.section	.note.nv.cuinfo,"",@"SHT_NOTE"
	.sectionflags	@"SHF_NOTE_NV_CUINFO"
        /*0018*/ 	.short	0x0002
        /*001a*/ 	.short	0x0064
        /*001c*/ 	.short	0x0082
	.zero		2


//--------------------- .nv.info                  --------------------------
	.section	.nv.info,"",@"SHT_CUDA_INFO"
	.align	4


	//----- nvinfo : EIATTR_REGCOUNT
	.align		4
        /*0000*/ 	.byte	0x04, 0x2f
        /*0002*/ 	.short	(.L_1 - .L_0)
	.align		4
.L_0:
        /*0004*/ 	.word	index@(_Z6cal_p1Piii)
        /*0008*/ 	.word	0x00000015


	//----- nvinfo : EIATTR_FRAME_SIZE
	.align		4
.L_1:
        /*000c*/ 	.byte	0x04, 0x11
        /*000e*/ 	.short	(.L_3 - .L_2)
	.align		4
.L_2:
        /*0010*/ 	.word	index@(_Z6cal_p1Piii)
        /*0014*/ 	.word	0x00000000


	//----- nvinfo : EIATTR_REGCOUNT
	.align		4
.L_3:
        /*0018*/ 	.byte	0x04, 0x2f
        /*001a*/ 	.short	(.L_5 - .L_4)
	.align		4
.L_4:
        /*001c*/ 	.word	index@(_Z6cal_p2Piii)
        /*0020*/ 	.word	0x00000019


	//----- nvinfo : EIATTR_FRAME_SIZE
	.align		4
.L_5:
        /*0024*/ 	.byte	0x04, 0x11
        /*0026*/ 	.short	(.L_7 - .L_6)
	.align		4
.L_6:
        /*0028*/ 	.word	index@(_Z6cal_p2Piii)
        /*002c*/ 	.word	0x00000000


	//----- nvinfo : EIATTR_REGCOUNT
	.align		4
.L_7:
        /*0030*/ 	.byte	0x04, 0x2f
        /*0032*/ 	.short	(.L_9 - .L_8)
	.align		4
.L_8:
        /*0034*/ 	.word	index@(_Z6cal_p3Piiii)
        /*0038*/ 	.word	0x00000020


	//----- nvinfo : EIATTR_FRAME_SIZE
	.align		4
.L_9:
        /*003c*/ 	.byte	0x04, 0x11
        /*003e*/ 	.short	(.L_11 - .L_10)
	.align		4
.L_10:
        /*0040*/ 	.word	index@(_Z6cal_p3Piiii)
        /*0044*/ 	.word	0x00000000


	//----- nvinfo : EIATTR_MIN_STACK_SIZE
	.align		4
.L_11:
        /*0048*/ 	.byte	0x04, 0x12
        /*004a*/ 	.short	(.L_13 - .L_12)
	.align		4
.L_12:
        /*004c*/ 	.word	index@(_Z6cal_p3Piiii)
        /*0050*/ 	.word	0x00000000


	//----- nvinfo : EIATTR_MIN_STACK_SIZE
	.align		4
.L_13:
        /*0054*/ 	.byte	0x04, 0x12
        /*0056*/ 	.short	(.L_15 - .L_14)
	.align		4
.L_14:
        /*0058*/ 	.word	index@(_Z6cal_p2Piii)
        /*005c*/ 	.word	0x00000000


	//----- nvinfo : EIATTR_MIN_STACK_SIZE
	.align		4
.L_15:
        /*0060*/ 	.byte	0x04, 0x12
        /*0062*/ 	.short	(.L_17 - .L_16)
	.align		4
.L_16:
        /*0064*/ 	.word	index@(_Z6cal_p1Piii)
        /*0068*/ 	.word	0x00000000
.L_17:


//--------------------- .nv.compat                --------------------------
	.section	.nv.compat,"",@"SHT_CUDA_COMPAT_INFO"
	.align	4
        /*0000*/ 	.byte	0x02, 0x09, 0x00, 0x00, 0x02, 0x02, 0x01, 0x00, 0x02, 0x05, 0x05, 0x00, 0x03, 0x07, 0x01, 0x01
        /*0010*/ 	.byte	0x02, 0x03, 0x00, 0x00, 0x02, 0x06, 0x01, 0x00, 0x04, 0x0b, 0x08, 0x00, 0x09, 0x00, 0x00, 0x00
        /*0020*/ 	.byte	0x00, 0x00, 0x00, 0x00


//--------------------- .nv.info._Z6cal_p3Piiii   --------------------------
	.section	.nv.info._Z6cal_p3Piiii,"",@"SHT_CUDA_INFO"
	.sectionflags	@""
	.align	4


	//----- nvinfo : EIATTR_CUDA_API_VERSION
	.align		4
        /*0000*/ 	.byte	0x04, 0x37
        /*0002*/ 	.short	(.L_19 - .L_18)
.L_18:
        /*0004*/ 	.word	0x00000082


	//----- nvinfo : EIATTR_KPARAM_INFO
	.align		4
.L_19:
        /*0008*/ 	.byte	0x04, 0x17
        /*000a*/ 	.short	(.L_21 - .L_20)
.L_20:
        /*000c*/ 	.word	0x00000000
        /*0010*/ 	.short	0x0003
        /*0012*/ 	.short	0x0010
        /*0014*/ 	.byte	0x00, 0xf0, 0x11, 0x00


	//----- nvinfo : EIATTR_KPARAM_INFO
	.align		4
.L_21:
        /*0018*/ 	.byte	0x04, 0x17
        /*001a*/ 	.short	(.L_23 - .L_22)
.L_22:
        /*001c*/ 	.word	0x00000000
        /*0020*/ 	.short	0x0002
        /*0022*/ 	.short	0x000c
        /*0024*/ 	.byte	0x00, 0xf0, 0x11, 0x00


	//----- nvinfo : EIATTR_KPARAM_INFO
	.align		4
.L_23:
        /*0028*/ 	.byte	0x04, 0x17
        /*002a*/ 	.short	(.L_25 - .L_24)
.L_24:
        /*002c*/ 	.word	0x00000000
        /*0030*/ 	.short	0x0001
        /*0032*/ 	.short	0x0008
        /*0034*/ 	.byte	0x00, 0xf0, 0x11, 0x00


	//----- nvinfo : EIATTR_KPARAM_INFO
	.align		4
.L_25:
        /*0038*/ 	.byte	0x04, 0x17
        /*003a*/ 	.short	(.L_27 - .L_26)
.L_26:
        /*003c*/ 	.word	0x00000000
        /*0040*/ 	.short	0x0000
        /*0042*/ 	.short	0x0000
        /*0044*/ 	.byte	0x00, 0xf5, 0x21, 0x00


	//----- nvinfo : EIATTR_SPARSE_MMA_MASK
	.align		4
.L_27:
        /*0048*/ 	.byte	0x03, 0x50
        /*004a*/ 	.short	0x0000


	//----- nvinfo : EIATTR_MAXREG_COUNT
	.align		4
        /*004c*/ 	.byte	0x03, 0x1b
        /*004e*/ 	.short	0x00ff


	//----- nvinfo : EIATTR_NUM_BARRIERS
	.align		4
        /*0050*/ 	.byte	0x02, 0x4c
        /*0052*/ 	.byte	0x01
	.zero		1


	//----- nvinfo : EIATTR_MERCURY_ISA_VERSION
	.align		4
        /*0054*/ 	.byte	0x03, 0x5f
        /*0056*/ 	.short	0x0101


	//----- nvinfo : EIATTR_VRC_CTA_INIT_COUNT
	.align		4
        /*0058*/ 	.byte	0x02, 0x4a
	.zero		1
	.zero		1


	//----- nvinfo : EIATTR_EXIT_INSTR_OFFSETS
	.align		4
        /*005c*/ 	.byte	0x04, 0x1c
        /*005e*/ 	.short	(.L_29 - .L_28)


	//   ....[0]....
.L_28:
        /*0060*/ 	.word	0x000009c0


	//----- nvinfo : EIATTR_CBANK_PARAM_SIZE
	.align		4
.L_29:
        /*0064*/ 	.byte	0x03, 0x19
        /*0066*/ 	.short	0x0014


	//----- nvinfo : EIATTR_PARAM_CBANK
	.align		4
        /*0068*/ 	.byte	0x04, 0x0a
        /*006a*/ 	.short	(.L_31 - .L_30)
	.align		4
.L_30:
        /*006c*/ 	.word	index@(.nv.constant0._Z6cal_p3Piiii)
        /*0070*/ 	.short	0x0380
        /*0072*/ 	.short	0x0014


	//----- nvinfo : EIATTR_SW_WAR
	.align		4
.L_31:
        /*0074*/ 	.byte	0x04, 0x36
        /*0076*/ 	.short	(.L_33 - .L_32)
.L_32:
        /*0078*/ 	.word	0x00000008
.L_33:


//--------------------- .nv.info._Z6cal_p2Piii    --------------------------
	.section	.nv.info._Z6cal_p2Piii,"",@"SHT_CUDA_INFO"
	.sectionflags	@""
	.align	4


	//----- nvinfo : EIATTR_CUDA_API_VERSION
	.align		4
        /*0000*/ 	.byte	0x04, 0x37
        /*0002*/ 	.short	(.L_35 - .L_34)
.L_34:
        /*0004*/ 	.word	0x00000082


	//----- nvinfo : EIATTR_KPARAM_INFO
	.align		4
.L_35:
        /*0008*/ 	.byte	0x04, 0x17
        /*000a*/ 	.short	(.L_37 - .L_36)
.L_36:
        /*000c*/ 	.word	0x00000000
        /*0010*/ 	.short	0x0002
        /*0012*/ 	.short	0x000c
        /*0014*/ 	.byte	0x00, 0xf0, 0x11, 0x00


	//----- nvinfo : EIATTR_KPARAM_INFO
	.align		4
.L_37:
        /*0018*/ 	.byte	0x04, 0x17
        /*001a*/ 	.short	(.L_39 - .L_38)
.L_38:
        /*001c*/ 	.word	0x00000000
        /*0020*/ 	.short	0x0001
        /*0022*/ 	.short	0x0008
        /*0024*/ 	.byte	0x00, 0xf0, 0x11, 0x00


	//----- nvinfo : EIATTR_KPARAM_INFO
	.align		4
.L_39:
        /*0028*/ 	.byte	0x04, 0x17
        /*002a*/ 	.short	(.L_41 - .L_40)
.L_40:
        /*002c*/ 	.word	0x00000000
        /*0030*/ 	.short	0x0000
        /*0032*/ 	.short	0x0000
        /*0034*/ 	.byte	0x00, 0xf5, 0x21, 0x00


	//----- nvinfo : EIATTR_SPARSE_MMA_MASK
	.align		4
.L_41:
        /*0038*/ 	.byte	0x03, 0x50
        /*003a*/ 	.short	0x0000


	//----- nvinfo : EIATTR_MAXREG_COUNT
	.align		4
        /*003c*/ 	.byte	0x03, 0x1b
        /*003e*/ 	.short	0x00ff


	//----- nvinfo : EIATTR_NUM_BARRIERS
	.align		4
        /*0040*/ 	.byte	0x02, 0x4c
        /*0042*/ 	.byte	0x01
	.zero		1


	//----- nvinfo : EIATTR_MERCURY_ISA_VERSION
	.align		4
        /*0044*/ 	.byte	0x03, 0x5f
        /*0046*/ 	.short	0x0101


	//----- nvinfo : EIATTR_VRC_CTA_INIT_COUNT
	.align		4
        /*0048*/ 	.byte	0x02, 0x4a
	.zero		1
	.zero		1


	//----- nvinfo : EIATTR_EXIT_INSTR_OFFSETS
	.align		4
        /*004c*/ 	.byte	0x04, 0x1c
        /*004e*/ 	.short	(.L_43 - .L_42)


	//   ....[0]....
.L_42:
        /*0050*/ 	.word	0x00000040


	//   ....[1]....
        /*0054*/ 	.word	0x00000680


	//----- nvinfo : EIATTR_CBANK_PARAM_SIZE
	.align		4
.L_43:
        /*0058*/ 	.byte	0x03, 0x19
        /*005a*/ 	.short	0x0010


	//----- nvinfo : EIATTR_PARAM_CBANK
	.align		4
        /*005c*/ 	.byte	0x04, 0x0a
        /*005e*/ 	.short	(.L_45 - .L_44)
	.align		4
.L_44:
        /*0060*/ 	.word	index@(.nv.constant0._Z6cal_p2Piii)
        /*0064*/ 	.short	0x0380
        /*0066*/ 	.short	0x0010


	//----- nvinfo : EIATTR_SW_WAR
	.align		4
.L_45:
        /*0068*/ 	.byte	0x04, 0x36
        /*006a*/ 	.short	(.L_47 - .L_46)
.L_46:
        /*006c*/ 	.word	0x00000008
.L_47:


//--------------------- .nv.info._Z6cal_p1Piii    --------------------------
	.section	.nv.info._Z6cal_p1Piii,"",@"SHT_CUDA_INFO"
	.sectionflags	@""
	.align	4


	//----- nvinfo : EIATTR_CUDA_API_VERSION
	.align		4
        /*0000*/ 	.byte	0x04, 0x37
        /*0002*/ 	.short	(.L_49 - .L_48)
.L_48:
        /*0004*/ 	.word	0x00000082


	//----- nvinfo : EIATTR_KPARAM_INFO
	.align		4
.L_49:
        /*0008*/ 	.byte	0x04, 0x17
        /*000a*/ 	.short	(.L_51 - .L_50)
.L_50:
        /*000c*/ 	.word	0x00000000
        /*0010*/ 	.short	0x0002
        /*0012*/ 	.short	0x000c
        /*0014*/ 	.byte	0x00, 0xf0, 0x11, 0x00


	//----- nvinfo : EIATTR_KPARAM_INFO
	.align		4
.L_51:
        /*0018*/ 	.byte	0x04, 0x17
        /*001a*/ 	.short	(.L_53 - .L_52)
.L_52:
        /*001c*/ 	.word	0x00000000
        /*0020*/ 	.short	0x0001
        /*0022*/ 	.short	0x0008
        /*0024*/ 	.byte	0x00, 0xf0, 0x11, 0x00


	//----- nvinfo : EIATTR_KPARAM_INFO
	.align		4
.L_53:
        /*0028*/ 	.byte	0x04, 0x17
        /*002a*/ 	.short	(.L_55 - .L_54)
.L_54:
        /*002c*/ 	.word	0x00000000
        /*0030*/ 	.short	0x0000
        /*0032*/ 	.short	0x0000
        /*0034*/ 	.byte	0x00, 0xf5, 0x21, 0x00


	//----- nvinfo : EIATTR_SPARSE_MMA_MASK
	.align		4
.L_55:
        /*0038*/ 	.byte	0x03, 0x50
        /*003a*/ 	.short	0x0000


	//----- nvinfo : EIATTR_MAXREG_COUNT
	.align		4
        /*003c*/ 	.byte	0x03, 0x1b
        /*003e*/ 	.short	0x00ff


	//----- nvinfo : EIATTR_NUM_BARRIERS
	.align		4
        /*0040*/ 	.byte	0x02, 0x4c
        /*0042*/ 	.byte	0x01
	.zero		1


	//----- nvinfo : EIATTR_MERCURY_ISA_VERSION
	.align		4
        /*0044*/ 	.byte	0x03, 0x5f
        /*0046*/ 	.short	0x0101


	//----- nvinfo : EIATTR_VRC_CTA_INIT_COUNT
	.align		4
        /*0048*/ 	.byte	0x02, 0x4a
	.zero		1
	.zero		1


	//----- nvinfo : EIATTR_EXIT_INSTR_OFFSETS
	.align		4
        /*004c*/ 	.byte	0x04, 0x1c
        /*004e*/ 	.short	(.L_57 - .L_56)


	//   ....[0]....
.L_56:
        /*0050*/ 	.word	0x000006a0


	//----- nvinfo : EIATTR_CBANK_PARAM_SIZE
	.align		4
.L_57:
        /*0054*/ 	.byte	0x03, 0x19
        /*0056*/ 	.short	0x0010


	//----- nvinfo : EIATTR_PARAM_CBANK
	.align		4
        /*0058*/ 	.byte	0x04, 0x0a
        /*005a*/ 	.short	(.L_59 - .L_58)
	.align		4
.L_58:
        /*005c*/ 	.word	index@(.nv.constant0._Z6cal_p1Piii)
        /*0060*/ 	.short	0x0380
        /*0062*/ 	.short	0x0010


	//----- nvinfo : EIATTR_SW_WAR
	.align		4
.L_59:
        /*0064*/ 	.byte	0x04, 0x36
        /*0066*/ 	.short	(.L_61 - .L_60)
.L_60:
        /*0068*/ 	.word	0x00000008
.L_61:


//--------------------- .nv.callgraph             --------------------------
	.section	.nv.callgraph,"",@"SHT_CUDA_CALLGRAPH"
	.align	4
	.sectionentsize	8
	.align		4
        /*0000*/ 	.word	0x00000000
	.align		4
        /*0004*/ 	.word	0xffffffff
	.align		4
        /*0008*/ 	.word	0x00000000
	.align		4
        /*000c*/ 	.word	0xfffffffe
	.align		4
        /*0010*/ 	.word	0x00000000
	.align		4
        /*0014*/ 	.word	0xfffffffd
	.align		4
        /*0018*/ 	.word	0x00000000
	.align		4
        /*001c*/ 	.word	0xfffffffc


//--------------------- .text._Z6cal_p3Piiii      --------------------------
	.section	.text._Z6cal_p3Piiii,"ax",@progbits
	.align	128
        .global         _Z6cal_p3Piiii
        .type           _Z6cal_p3Piiii,@function
        .size           _Z6cal_p3Piiii,(.L_x_10 - _Z6cal_p3Piiii)
        .other          _Z6cal_p3Piiii,@"STO_CUDA_ENTRY STV_DEFAULT"
_Z6cal_p3Piiii:
.text._Z6cal_p3Piiii:
[----:B------:R-:W-:Y:S01]  /*0000*/  LDC R1, c[0x0][0x37c] ;  /* 0x0000df00ff017b82 */ /* 0x000fe20000000800 */
[----:B------:R-:W0:Y:S07]  /*0010*/  S2R R0, SR_TID.X ;  /* 0x0000000000007919 */ /* 0x000e2e0000002100 */
[----:B------:R-:W1:Y:S01]  /*0020*/  S2UR UR4, SR_CTAID.Y ;  /* 0x00000000000479c3 */ /* 0x000e620000002600 */
[----:B------:R-:W2:Y:S01]  /*0030*/  LDCU.64 UR8, c[0x0][0x358] ;  /* 0x00006b00ff0877ac */ /* 0x000ea20008000a00 */
[----:B------:R-:W3:Y:S01]  /*0040*/  S2R R2, SR_TID.Y ;  /* 0x0000000000027919 */ /* 0x000ee20000002200 */
[----:B------:R-:W4:Y:S05]  /*0050*/  S2R R3, SR_CTAID.X ;  /* 0x0000000000037919 */ /* 0x000f2a0000002500 */
[----:B------:R-:W1:Y:S08]  /*0060*/  LDC R7, c[0x0][0x390] ;  /* 0x0000e400ff077b82 */ /* 0x000e700000000800 */
[----:B------:R-:W2:Y:S08]  /*0070*/  LDC.64 R20, c[0x0][0x388] ;  /* 0x0000e200ff147b82 */ /* 0x000eb00000000a00 */
[----:B------:R-:W2:Y:S01]  /*0080*/  LDC.64 R22, c[0x0][0x380] ;  /* 0x0000e000ff167b82 */ /* 0x000ea20000000a00 */
[----:B0-----:R-:W-:-:S02]  /*0090*/  IMAD.SHL.U32 R6, R0, 0x2, RZ ;  /* 0x0000000200067824 */ /* 0x001fc400078e00ff */
[----:B-1----:R-:W-:Y:S02]  /*00a0*/  VIADD R7, R7, UR4 ;  /* 0x0000000407077c36 */ /* 0x002fe40008000000 */
[----:B---3--:R-:W-:Y:S02]  /*00b0*/  IMAD.SHL.U32 R4, R2, 0x2, RZ ;  /* 0x0000000202047824 */ /* 0x008fe400078e00ff */
[----:B----4-:R-:W-:Y:S02]  /*00c0*/  IMAD R3, R3, 0x40, R6 ;  /* 0x0000004003037824 */ /* 0x010fe400078e0206 */
[C---:B--2---:R-:W-:Y:S02]  /*00d0*/  IMAD R5, R21.reuse, 0x40, R4 ;  /* 0x0000004015057824 */ /* 0x044fe400078e0204 */
[----:B------:R-:W-:Y:S02]  /*00e0*/  IMAD R6, R21, 0x40, R6 ;  /* 0x0000004015067824 */ /* 0x000fe400078e0206 */
[----:B------:R-:W-:-:S02]  /*00f0*/  IMAD R11, R7, 0x40, R4 ;  /* 0x00000040070b7824 */ /* 0x000fc400078e0204 */
[-C--:B------:R-:W-:Y:S02]  /*0100*/  IMAD R5, R5, R20.reuse, R3 ;  /* 0x0000001405057224 */ /* 0x080fe400078e0203 */
[----:B------:R-:W-:Y:S02]  /*0110*/  IMAD R9, R11, R20, R6 ;  /* 0x000000140b097224 */ /* 0x000fe400078e0206 */
[----:B------:R-:W-:-:S04]  /*0120*/  IMAD.WIDE R16, R5, 0x4, R22 ;  /* 0x0000000405107825 */ /* 0x000fc800078e0216 */
[----:B------:R-:W-:Y:S01]  /*0130*/  IMAD.WIDE R8, R9, 0x4, R22 ;  /* 0x0000000409087825 */ /* 0x000fe200078e0216 */
[----:B------:R-:W2:Y:S03]  /*0140*/  LDG.E R6, desc[UR8][R16.64] ;  /* 0x0000000810067981 */ /* 0x000ea6000c1e1900 */
[C---:B------:R-:W-:Y:S01]  /*0150*/  IMAD.WIDE R18, R20.reuse, 0x4, R16 ;  /* 0x0000000414127825 */ /* 0x040fe200078e0210 */
[----:B------:R-:W3:Y:S03]  /*0160*/  LDG.E R7, desc[UR8][R16.64+0x4] ;  /* 0x0000040810077981 */ /* 0x000ee6000c1e1900 */
[----:B------:R-:W-:Y:S01]  /*0170*/  IMAD.WIDE R4, R20, 0x4, R8 ;  /* 0x0000000414047825 */ /* 0x000fe200078e0208 */
[----:B------:R-:W4:Y:S04]  /*0180*/  LDG.E R10, desc[UR8][R18.64] ;  /* 0x00000008120a7981 */ /* 0x000f28000c1e1900 */
[----:B------:R-:W4:Y:S04]  /*0190*/  LDG.E R13, desc[UR8][R18.64+0x4] ;  /* 0x00000408120d7981 */ /* 0x000f28000c1e1900 */
[----:B------:R-:W4:Y:S04]  /*01a0*/  LDG.E R12, desc[UR8][R8.64] ;  /* 0x00000008080c7981 */ /* 0x000f28000c1e1900 */
[----:B------:R-:W4:Y:S04]  /*01b0*/  LDG.E R14, desc[UR8][R8.64+0x4] ;  /* 0x00000408080e7981 */ /* 0x000f28000c1e1900 */
[----:B------:R-:W4:Y:S04]  /*01c0*/  LDG.E R15, desc[UR8][R4.64] ;  /* 0x00000008040f7981 */ /* 0x000f28000c1e1900 */
[----:B------:R0:W4:Y:S01]  /*01d0*/  LDG.E R24, desc[UR8][R4.64+0x4] ;  /* 0x0000040804187981 */ /* 0x000122000c1e1900 */
[----:B------:R-:W1:Y:S01]  /*01e0*/  S2UR UR6, SR_CgaCtaId ;  /* 0x00000000000679c3 */ /* 0x000e620000008800 */
[----:B------:R-:W-:-:S02]  /*01f0*/  UMOV UR4, 0x400 ;  /* 0x0000040000047882 */ /* 0x000fc40000000000 */
[----:B------:R-:W-:Y:S01]  /*0200*/  UIADD3 UR5, UPT, UPT, UR4, 0x4000, URZ ;  /* 0x0000400004057890 */ /* 0x000fe2000fffe0ff */
[----:B------:R-:W-:-:S04]  /*0210*/  IMAD R3, R11, R20, R3 ;  /* 0x000000140b037224 */ /* 0x000fc800078e0203 */
[----:B------:R-:W-:-:S05]  /*0220*/  IMAD.WIDE R22, R3, 0x4, R22 ;  /* 0x0000000403167825 */ /* 0x000fca00078e0216 */
[----:B------:R0:W5:Y:S01]  /*0230*/  LDG.E R3, desc[UR8][R22.64] ;  /* 0x0000000816037981 */ /* 0x000162000c1e1900 */
[----:B-1----:R-:W-:-:S03]  /*0240*/  ULEA UR4, UR6, UR4, 0x18 ;  /* 0x0000000406047291 */ /* 0x002fc6000f8ec0ff */
[----:B------:R1:W5:Y:S01]  /*0250*/  LDG.E R29, desc[UR8][R22.64+0x4] ;  /* 0x00000408161d7981 */ /* 0x000362000c1e1900 */
[----:B------:R-:W-:Y:S02]  /*0260*/  ULEA UR5, UR6, UR5, 0x18 ;  /* 0x0000000506057291 */ /* 0x000fe4000f8ec0ff */
[----:B0-----:R-:W-:-:S04]  /*0270*/  LEA R5, R0, UR4, 0x3 ;  /* 0x0000000400057c11 */ /* 0x001fc8000f8e18ff */
[----:B------:R-:W-:Y:S01]  /*0280*/  LEA R9, R0, UR5, 0x3 ;  /* 0x0000000500097c11 */ /* 0x000fe2000f8e18ff */
[----:B------:R-:W-:-:S04]  /*0290*/  IMAD.WIDE R20, R20, 0x4, R22 ;  /* 0x0000000414147825 */ /* 0x000fc800078e0216 */
[C---:B------:R-:W-:Y:S01]  /*02a0*/  IMAD R4, R2.reuse, 0x200, R5 ;  /* 0x0000020002047824 */ /* 0x040fe200078e0205 */
[----:B------:R1:W5:Y:S01]  /*02b0*/  LDG.E R27, desc[UR8][R20.64] ;  /* 0x00000008141b7981 */ /* 0x000362000c1e1900 */
[----:B------:R-:W-:-:S03]  /*02c0*/  IMAD R9, R2, 0x200, R9 ;  /* 0x0000020002097824 */ /* 0x000fc600078e0209 */
[----:B------:R1:W5:Y:S01]  /*02d0*/  LDG.E R11, desc[UR8][R20.64+0x4] ;  /* 0x00000408140b7981 */ /* 0x000362000c1e1900 */
[----:B------:R-:W-:Y:S01]  /*02e0*/  LEA R0, R2, UR5, 0x9 ;  /* 0x0000000502007c11 */ /* 0x000fe2000f8e48ff */
[----:B------:R-:W-:Y:S01]  /*02f0*/  VIADD R2, R5, 0x200 ;  /* 0x0000020005027836 */ /* 0x000fe20000000000 */
[----:B------:R-:W-:-:S03]  /*0300*/  UMOV UR4, 0x200 ;  /* 0x0000020000047882 */ /* 0x000fc60000000000 */
[----:B------:R-:W-:Y:S01]  /*0310*/  VIADD R0, R0, 0x100 ;  /* 0x0000010000007836 */ /* 0x000fe20000000000 */
[----:B--2---:R1:W-:Y:S04]  /*0320*/  STS [R4], R6 ;  /* 0x0000000604007388 */ /* 0x0043e80000000800 */
[----:B---3--:R1:W-:Y:S04]  /*0330*/  STS [R4+0x4], R7 ;  /* 0x0000040704007388 */ /* 0x0083e80000000800 */
[----:B----4-:R1:W-:Y:S04]  /*0340*/  STS [R4+0x100], R10 ;  /* 0x0001000a04007388 */ /* 0x0103e80000000800 */
[----:B------:R1:W-:Y:S04]  /*0350*/  STS [R4+0x104], R13 ;  /* 0x0001040d04007388 */ /* 0x0003e80000000800 */
[----:B------:R1:W-:Y:S04]  /*0360*/  STS [R9], R12 ;  /* 0x0000000c09007388 */ /* 0x0003e80000000800 */
[----:B------:R1:W-:Y:S04]  /*0370*/  STS [R9+0x4], R14 ;  /* 0x0000040e09007388 */ /* 0x0003e80000000800 */
[----:B------:R1:W-:Y:S04]  /*0380*/  STS [R9+0x100], R15 ;  /* 0x0001000f09007388 */ /* 0x0003e80000000800 */
[----:B------:R1:W-:Y:S01]  /*0390*/  STS [R9+0x104], R24 ;  /* 0x0001041809007388 */ /* 0x0003e20000000800 */
[----:B------:R-:W-:Y:S06]  /*03a0*/  BAR.SYNC.DEFER_BLOCKING 0x0 ;  /* 0x0000000000007b1d */ /* 0x000fec0000010000 */
.L_x_0:
[----:B-1----:R-:W-:Y:S01]  /*03b0*/  LDS.64 R4, [R2+-0x200] ;  /* 0xfffe000002047984 */ /* 0x002fe20000000a00 */
[----:B------:R-:W-:-:S03]  /*03c0*/  UIADD3 UR4, UPT, UPT, UR4, 0x1000, URZ ;  /* 0x0000100004047890 */ /* 0x000fc6000fffe0ff */
[----:B------:R-:W0:Y:S01]  /*03d0*/  LDS.128 R12, [R0+-0x100] ;  /* 0xffff0000000c7984 */ /* 0x000e220000000c00 */
[----:B------:R-:W-:-:S03]  /*03e0*/  UISETP.NE.AND UP0, UPT, UR4, 0x4200, UPT ;  /* 0x000042000400788c */ /* 0x000fc6000bf05270 */
[----:B------:R-:W1:Y:S04]  /*03f0*/  LDS.128 R16, [R0] ;  /* 0x0000000000107984 */ /* 0x000e680000000c00 */
[----:B------:R-:W2:Y:S04]  /*0400*/  LDS.64 R6, [R2+-0x100] ;  /* 0xffff000002067984 */ /* 0x000ea80000000a00 */
[----:B------:R-:W3:Y:S04]  /*0410*/  LDS.64 R8, [R2] ;  /* 0x0000000002087984 */ /* 0x000ee80000000a00 */
[----:B------:R-:W4:Y:S01]  /*0420*/  LDS.64 R24, [R2+0x100] ;  /* 0x0001000002187984 */ /* 0x000f220000000a00 */
[----:B0----5:R-:W-:-:S02]  /*0430*/  VIADDMNMX R3, R4, R12, R3, PT ;  /* 0x0000000c04037246 */ /* 0x021fc40003800103 */
[C---:B------:R-:W-:Y:S02]  /*0440*/  VIADDMNMX R12, R5.reuse, R12, R29, PT ;  /* 0x0000000c050c7246 */ /* 0x040fe4000380011d */
[-C--:B-1----:R-:W-:Y:S02]  /*0450*/  VIADDMNMX R4, R4, R16.reuse, R27, PT ;  /* 0x0000001004047246 */ /* 0x082fe4000380011b */
[----:B------:R-:W-:Y:S02]  /*0460*/  VIADDMNMX R16, R5, R16, R11, PT ;  /* 0x0000001005107246 */ /* 0x000fe4000380010b */
[C---:B--2---:R-:W-:Y:S02]  /*0470*/  VIADDMNMX R3, R6.reuse, R13, R3, PT ;  /* 0x0000000d06037246 */ /* 0x044fe40003800103 */
[----:B------:R-:W-:Y:S02]  /*0480*/  VIADDMNMX R27, R6, R17, R4, PT ;  /* 0x00000011061b7246 */ /* 0x000fe40003800104 */
[----:B------:R-:W-:-:S02]  /*0490*/  VIADDMNMX R12, R7, R13, R12, PT ;  /* 0x0000000d070c7246 */ /* 0x000fc4000380010c */
[----:B------:R-:W-:Y:S02]  /*04a0*/  VIADDMNMX R16, R7, R17, R16, PT ;  /* 0x0000001107107246 */ /* 0x000fe40003800110 */
[C---:B---3--:R-:W-:Y:S01]  /*04b0*/  VIADDMNMX R3, R8.reuse, R14, R3, PT ;  /* 0x0000000e08037246 */ /* 0x048fe20003800103 */
[----:B------:R-:W-:Y:S01]  /*04c0*/  LDS.128 R4, [R0+-0xf0] ;  /* 0xffff100000047984 */ /* 0x000fe20000000c00 */
[----:B------:R-:W-:Y:S02]  /*04d0*/  VIADDMNMX R27, R8, R18, R27, PT ;  /* 0x00000012081b7246 */ /* 0x000fe4000380011b */
[C---:B------:R-:W-:Y:S02]  /*04e0*/  VIADDMNMX R14, R9.reuse, R14, R12, PT ;  /* 0x0000000e090e7246 */ /* 0x040fe4000380010c */
[----:B------:R-:W-:Y:S01]  /*04f0*/  VIADDMNMX R18, R9, R18, R16, PT ;  /* 0x0000001209127246 */ /* 0x000fe20003800110 */
[----:B------:R-:W0:Y:S01]  /*0500*/  LDS.64 R12, [R2+0x200] ;  /* 0x00020000020c7984 */ /* 0x000e220000000a00 */
[----:B----4-:R-:W-:-:S02]  /*0510*/  VIADDMNMX R3, R24, R15, R3, PT ;  /* 0x0000000f18037246 */ /* 0x010fc40003800103 */
[C---:B------:R-:W-:Y:S01]  /*0520*/  VIADDMNMX R26, R25.reuse, R15, R14, PT ;  /* 0x0000000f191a7246 */ /* 0x040fe2000380010e */
[----:B------:R-:W1:Y:S01]  /*0530*/  LDS.128 R8, [R0+0x10] ;  /* 0x0000100000087984 */ /* 0x000e620000000c00 */
[-C--:B------:R-:W-:Y:S02]  /*0540*/  VIADDMNMX R27, R24, R19.reuse, R27, PT ;  /* 0x00000013181b7246 */ /* 0x080fe4000380011b */
[----:B------:R-:W-:Y:S01]  /*0550*/  VIADDMNMX R18, R25, R19, R18, PT ;  /* 0x0000001319127246 */ /* 0x000fe20003800112 */
[----:B------:R-:W2:Y:S04]  /*0560*/  LDS.64 R16, [R2+0x300] ;  /* 0x0003000002107984 */ /* 0x000ea80000000a00 */
[----:B------:R-:W3:Y:S04]  /*0570*/  LDS.64 R14, [R2+0x400] ;  /* 0x00040000020e7984 */ /* 0x000ee80000000a00 */
[----:B------:R-:W4:Y:S01]  /*0580*/  LDS.64 R24, [R2+0x500] ;  /* 0x0005000002187984 */ /* 0x000f220000000a00 */
[----:B0-----:R-:W-:-:S02]  /*0590*/  VIADDMNMX R3, R12, R4, R3, PT ;  /* 0x000000040c037246 */ /* 0x001fc40003800103 */
[C---:B------:R-:W-:Y:S02]  /*05a0*/  VIADDMNMX R26, R13.reuse, R4, R26, PT ;  /* 0x000000040d1a7246 */ /* 0x040fe4000380011a */
[-C--:B-1----:R-:W-:Y:S02]  /*05b0*/  VIADDMNMX R27, R12, R8.reuse, R27, PT ;  /* 0x000000080c1b7246 */ /* 0x082fe4000380011b */
[----:B------:R-:W-:Y:S02]  /*05c0*/  VIADDMNMX R18, R13, R8, R18, PT ;  /* 0x000000080d127246 */ /* 0x000fe40003800112 */
[C---:B--2---:R-:W-:Y:S02]  /*05d0*/  VIADDMNMX R3, R16.reuse, R5, R3, PT ;  /* 0x0000000510037246 */ /* 0x044fe40003800103 */
[----:B------:R-:W-:Y:S02]  /*05e0*/  VIADDMNMX R27, R16, R9, R27, PT ;  /* 0x00000009101b7246 */ /* 0x000fe4000380011b */
[----:B------:R-:W-:-:S02]  /*05f0*/  VIADDMNMX R26, R17, R5, R26, PT ;  /* 0x00000005111a7246 */ /* 0x000fc4000380011a */
[----:B------:R-:W-:Y:S01]  /*0600*/  VIADDMNMX R18, R17, R9, R18, PT ;  /* 0x0000000911127246 */ /* 0x000fe20003800112 */
[----:B------:R-:W-:Y:S01]  /*0610*/  LDS.64 R4, [R2+0x600] ;  /* 0x0006000002047984 */ /* 0x000fe20000000a00 */
[C---:B---3--:R-:W-:Y:S02]  /*0620*/  VIADDMNMX R3, R14.reuse, R6, R3, PT ;  /* 0x000000060e037246 */ /* 0x048fe40003800103 */
[----:B------:R-:W-:Y:S01]  /*0630*/  VIADDMNMX R27, R14, R10, R27, PT ;  /* 0x0000000a0e1b7246 */ /* 0x000fe2000380011b */
[----:B------:R-:W-:Y:S01]  /*0640*/  LDS.64 R8, [R2+0x700] ;  /* 0x0007000002087984 */ /* 0x000fe20000000a00 */
[C---:B------:R-:W-:Y:S02]  /*0650*/  VIADDMNMX R6, R15.reuse, R6, R26, PT ;  /* 0x000000060f067246 */ /* 0x040fe4000380011a */
[----:B------:R-:W-:Y:S02]  /*0660*/  VIADDMNMX R10, R15, R10, R18, PT ;  /* 0x0000000a0f0a7246 */ /* 0x000fe40003800112 */
[----:B------:R-:W0:Y:S01]  /*0670*/  LDS.128 R12, [R0+0x20] ;  /* 0x00002000000c7984 */ /* 0x000e220000000c00 */
[----:B----4-:R-:W-:-:S02]  /*0680*/  VIADDMNMX R3, R24, R7, R3, PT ;  /* 0x0000000718037246 */ /* 0x010fc40003800103 */
[C---:B------:R-:W-:Y:S01]  /*0690*/  VIADDMNMX R26, R25.reuse, R7, R6, PT ;  /* 0x00000007191a7246 */ /* 0x040fe20003800106 */
[----:B------:R-:W1:Y:S01]  /*06a0*/  LDS.128 R16, [R0+-0xe0] ;  /* 0xffff200000107984 */ /* 0x000e620000000c00 */
[-C--:B------:R-:W-:Y:S02]  /*06b0*/  VIADDMNMX R27, R24, R11.reuse, R27, PT ;  /* 0x0000000b181b7246 */ /* 0x080fe4000380011b */
[----:B------:R-:W-:Y:S01]  /*06c0*/  VIADDMNMX R10, R25, R11, R10, PT ;  /* 0x0000000b190a7246 */ /* 0x000fe2000380010a */
[----:B------:R-:W2:Y:S04]  /*06d0*/  LDS.64 R6, [R2+0x800] ;  /* 0x0008000002067984 */ /* 0x000ea80000000a00 */
[----:B------:R-:W3:Y:S01]  /*06e0*/  LDS.64 R24, [R2+0x900] ;  /* 0x0009000002187984 */ /* 0x000ee20000000a00 */
[----:B0-----:R-:W-:-:S02]  /*06f0*/  VIADDMNMX R27, R4, R12, R27, PT ;  /* 0x0000000c041b7246 */ /* 0x001fc4000380011b */
[C---:B------:R-:W-:Y:S02]  /*0700*/  VIADDMNMX R10, R5.reuse, R12, R10, PT ;  /* 0x0000000c050a7246 */ /* 0x040fe4000380010a */
[-C--:B-1----:R-:W-:Y:S02]  /*0710*/  VIADDMNMX R3, R4, R16.reuse, R3, PT ;  /* 0x0000001004037246 */ /* 0x082fe40003800103 */
[----:B------:R-:W-:Y:S02]  /*0720*/  VIADDMNMX R26, R5, R16, R26, PT ;  /* 0x00000010051a7246 */ /* 0x000fe4000380011a */
[CC--:B------:R-:W-:Y:S02]  /*0730*/  VIADDMNMX R27, R8.reuse, R13.reuse, R27, PT ;  /* 0x0000000d081b7246 */ /* 0x0c0fe4000380011b */
[C---:B------:R-:W-:Y:S02]  /*0740*/  VIADDMNMX R10, R9.reuse, R13, R10, PT ;  /* 0x0000000d090a7246 */ /* 0x040fe4000380010a */
[-C--:B------:R-:W-:Y:S01]  /*0750*/  VIADDMNMX R3, R8, R17.reuse, R3, PT ;  /* 0x0000001108037246 */ /* 0x080fe20003800103 */
[----:B------:R-:W-:Y:S01]  /*0760*/  LDS.64 R12, [R2+0xb00] ;  /* 0x000b0000020c7984 */ /* 0x000fe20000000a00 */
[----:B------:R-:W-:-:S02]  /*0770*/  VIADDMNMX R26, R9, R17, R26, PT ;  /* 0x00000011091a7246 */ /* 0x000fc4000380011a */
[C---:B--2---:R-:W-:Y:S01]  /*0780*/  VIADDMNMX R27, R6.reuse, R14, R27, PT ;  /* 0x0000000e061b7246 */ /* 0x044fe2000380011b */
[----:B------:R-:W-:Y:S01]  /*0790*/  LDS.64 R16, [R2+0xa00] ;  /* 0x000a000002107984 */ /* 0x000fe20000000a00 */
[----:B------:R-:W-:Y:S02]  /*07a0*/  VIADDMNMX R3, R6, R18, R3, PT ;  /* 0x0000001206037246 */ /* 0x000fe40003800103 */
[C---:B------:R-:W-:Y:S02]  /*07b0*/  VIADDMNMX R14, R7.reuse, R14, R10, PT ;  /* 0x0000000e070e7246 */ /* 0x040fe4000380010a */
[----:B------:R-:W-:Y:S01]  /*07c0*/  VIADDMNMX R18, R7, R18, R26, PT ;  /* 0x0000001207127246 */ /* 0x000fe2000380011a */
[----:B------:R-:W0:Y:S01]  /*07d0*/  LDS.128 R8, [R0+0x30] ;  /* 0x0000300000087984 */ /* 0x000e220000000c00 */
[C---:B---3--:R-:W-:Y:S02]  /*07e0*/  VIADDMNMX R3, R24.reuse, R19, R3, PT ;  /* 0x0000001318037246 */ /* 0x048fe40003800103 */
[----:B------:R-:W-:Y:S01]  /*07f0*/  VIADDMNMX R27, R24, R15, R27, PT ;  /* 0x0000000f181b7246 */ /* 0x000fe2000380011b */
[----:B------:R1:W2:Y:S01]  /*0800*/  LDS.128 R4, [R0+-0xd0] ;  /* 0xffff300000047984 */ /* 0x0002a20000000c00 */
[----:B------:R-:W-:-:S02]  /*0810*/  VIADDMNMX R24, R25, R19, R18, PT ;  /* 0x0000001319187246 */ /* 0x000fc40003800112 */
[----:B------:R-:W-:Y:S01]  /*0820*/  VIADDMNMX R25, R25, R15, R14, PT ;  /* 0x0000000f19197246 */ /* 0x000fe2000380010e */
[----:B------:R-:W3:Y:S04]  /*0830*/  LDS.64 R18, [R2+0xc00] ;  /* 0x000c000002127984 */ /* 0x000ee80000000a00 */
[----:B------:R4:W3:Y:S01]  /*0840*/  LDS.64 R14, [R2+0xd00] ;  /* 0x000d0000020e7984 */ /* 0x0008e20000000a00 */
[----:B-1----:R-:W-:Y:S02]  /*0850*/  VIADD R0, R0, 0x40 ;  /* 0x0000004000007836 */ /* 0x002fe40000000000 */
[----:B----4-:R-:W-:Y:S01]  /*0860*/  VIADD R2, R2, 0x1000 ;  /* 0x0000100002027836 */ /* 0x010fe20000000000 */
[-C--:B0-----:R-:W-:Y:S02]  /*0870*/  VIADDMNMX R27, R16, R8.reuse, R27, PT ;  /* 0x00000008101b7246 */ /* 0x081fe4000380011b */
[----:B------:R-:W-:-:S02]  /*0880*/  VIADDMNMX R8, R17, R8, R25, PT ;  /* 0x0000000811087246 */ /* 0x000fc40003800119 */
[-C--:B--2---:R-:W-:Y:S02]  /*0890*/  VIADDMNMX R3, R16, R4.reuse, R3, PT ;  /* 0x0000000410037246 */ /* 0x084fe40003800103 */
[----:B------:R-:W-:Y:S02]  /*08a0*/  VIADDMNMX R24, R17, R4, R24, PT ;  /* 0x0000000411187246 */ /* 0x000fe40003800118 */
[C---:B------:R-:W-:Y:S02]  /*08b0*/  VIADDMNMX R27, R12.reuse, R9, R27, PT ;  /* 0x000000090c1b7246 */ /* 0x040fe4000380011b */
[-C--:B------:R-:W-:Y:S02]  /*08c0*/  VIADDMNMX R3, R12, R5.reuse, R3, PT ;  /* 0x000000050c037246 */ /* 0x080fe40003800103 */
[C---:B------:R-:W-:Y:S02]  /*08d0*/  VIADDMNMX R24, R13.reuse, R5, R24, PT ;  /* 0x000000050d187246 */ /* 0x040fe40003800118 */
[----:B------:R-:W-:-:S02]  /*08e0*/  VIADDMNMX R8, R13, R9, R8, PT ;  /* 0x000000090d087246 */ /* 0x000fc40003800108 */
[C---:B---3--:R-:W-:Y:S02]  /*08f0*/  VIADDMNMX R27, R18.reuse, R10, R27, PT ;  /* 0x0000000a121b7246 */ /* 0x048fe4000380011b */
[-C--:B------:R-:W-:Y:S02]  /*0900*/  VIADDMNMX R3, R18, R6.reuse, R3, PT ;  /* 0x0000000612037246 */ /* 0x080fe40003800103 */
[C---:B------:R-:W-:Y:S02]  /*0910*/  VIADDMNMX R24, R19.reuse, R6, R24, PT ;  /* 0x0000000613187246 */ /* 0x040fe40003800118 */
[----:B------:R-:W-:Y:S02]  /*0920*/  VIADDMNMX R8, R19, R10, R8, PT ;  /* 0x0000000a13087246 */ /* 0x000fe40003800108 */
[C---:B------:R-:W-:Y:S02]  /*0930*/  VIADDMNMX R27, R14.reuse, R11, R27, PT ;  /* 0x0000000b0e1b7246 */ /* 0x040fe4000380011b */
[----:B------:R-:W-:-:S02]  /*0940*/  VIADDMNMX R3, R14, R7, R3, PT ;  /* 0x000000070e037246 */ /* 0x000fc40003800103 */
[C---:B------:R-:W-:Y:S02]  /*0950*/  VIADDMNMX R29, R15.reuse, R7, R24, PT ;  /* 0x000000070f1d7246 */ /* 0x040fe40003800118 */
[----:B------:R-:W-:Y:S01]  /*0960*/  VIADDMNMX R11, R15, R11, R8, PT ;  /* 0x0000000b0f0b7246 */ /* 0x000fe20003800108 */
[----:B------:R-:W-:Y:S06]  /*0970*/  BRA.U UP0, `(.L_x_0) ;  /* 0xfffffff9008c7547 */ /* 0x000fec000b83ffff */
[----:B------:R-:W-:Y:S04]  /*0980*/  STG.E desc[UR8][R22.64], R3 ;  /* 0x0000000316007986 */ /* 0x000fe8000c101908 */
[----:B------:R-:W-:Y:S04]  /*0990*/  STG.E desc[UR8][R20.64], R27 ;  /* 0x0000001b14007986 */ /* 0x000fe8000c101908 */
[----:B------:R-:W-:Y:S04]  /*09a0*/  STG.E desc[UR8][R22.64+0x4], R29 ;  /* 0x0000041d16007986 */ /* 0x000fe8000c101908 */
[----:B------:R-:W-:Y:S01]  /*09b0*/  STG.E desc[UR8][R20.64+0x4], R11 ;  /* 0x0000040b14007986 */ /* 0x000fe2000c101908 */
[----:B------:R-:W-:Y:S05]  /*09c0*/  EXIT ;  /* 0x000000000000794d */ /* 0x000fea0003800000 */
.L_x_1:
[----:B------:R-:W-:-:S00]  /*09d0*/  BRA `(.L_x_1) ;  /* 0xfffffffc00fc7947 */ /* 0x000fc0000383ffff */
[----:B------:R-:W-:-:S00]  /*09e0*/  NOP ;  /* 0x0000000000007918 */ /* 0x000fc00000000000 */
        /* <DEDUP_REMOVED lines=9> */
.L_x_10:


//--------------------- .text._Z6cal_p2Piii       --------------------------
	.section	.text._Z6cal_p2Piii,"ax",@progbits
	.align	128
        .global         _Z6cal_p2Piii
        .type           _Z6cal_p2Piii,@function
        .size           _Z6cal_p2Piii,(.L_x_11 - _Z6cal_p2Piii)
        .other          _Z6cal_p2Piii,@"STO_CUDA_ENTRY STV_DEFAULT"
_Z6cal_p2Piii:
.text._Z6cal_p2Piii:
[----:B------:R-:W-:Y:S01]  /*0000*/  LDC R1, c[0x0][0x37c] ;  /* 0x0000df00ff017b82 */ /* 0x000fe20000000800 */
[----:B------:R-:W0:Y:S07]  /*0010*/  S2R R9, SR_CTAID.X ;  /* 0x0000000000097919 */ /* 0x000e2e0000002500 */
[----:B------:R-:W0:Y:S02]  /*0020*/  LDC R10, c[0x0][0x38c] ;  /* 0x0000e300ff0a7b82 */ /* 0x000e240000000800 */
[----:B0-----:R-:W-:-:S13]  /*0030*/  ISETP.NE.AND P0, PT, R9, R10, PT ;  /* 0x0000000a0900720c */ /* 0x001fda0003f05270 */
[----:B------:R-:W-:Y:S05]  /*0040*/  @!P0 EXIT ;  /* 0x000000000000894d */ /* 0x000fea0003800000 */
[----:B------:R-:W0:Y:S01]  /*0050*/  S2R R14, SR_CTAID.Y ;  /* 0x00000000000e7919 */ /* 0x000e220000002600 */
[----:B------:R-:W1:Y:S01]  /*0060*/  LDC R11, c[0x0][0x388] ;  /* 0x0000e200ff0b7b82 */ /* 0x000e620000000800 */
[----:B------:R-:W2:Y:S01]  /*0070*/  LDCU.64 UR8, c[0x0][0x358] ;  /* 0x00006b00ff0877ac */ /* 0x000ea20008000a00 */
[----:B------:R-:W3:Y:S01]  /*0080*/  S2R R0, SR_TID.Y ;  /* 0x0000000000007919 */ /* 0x000ee20000002200 */
[----:B------:R-:W4:Y:S05]  /*0090*/  S2R R15, SR_TID.X ;  /* 0x00000000000f7919 */ /* 0x000f2a0000002100 */
[----:B------:R-:W5:Y:S01]  /*00a0*/  LDC.64 R4, c[0x0][0x380] ;  /* 0x0000e000ff047b82 */ /* 0x000f620000000a00 */
[----:B0-----:R-:W-:-:S04]  /*00b0*/  ISETP.NE.AND P0, PT, R14, RZ, PT ;  /* 0x000000ff0e00720c */ /* 0x001fc80003f05270 */
[CC--:B------:R-:W-:Y:S01]  /*00c0*/  SEL R8, R9.reuse, R10.reuse, !P0 ;  /* 0x0000000a09087207 */ /* 0x0c0fe20004000000 */
[----:B---3--:R-:W-:Y:S01]  /*00d0*/  IMAD.SHL.U32 R2, R0, 0x2, RZ ;  /* 0x0000000200027824 */ /* 0x008fe200078e00ff */
[----:B------:R-:W-:Y:S01]  /*00e0*/  SEL R9, R9, R10, P0 ;  /* 0x0000000a09097207 */ /* 0x000fe20000000000 */
[----:B----4-:R-:W-:Y:S02]  /*00f0*/  IMAD.SHL.U32 R3, R15, 0x2, RZ ;  /* 0x000000020f037824 */ /* 0x010fe400078e00ff */
[C-C-:B------:R-:W-:Y:S02]  /*0100*/  IMAD R6, R10.reuse, 0x40, R2.reuse ;  /* 0x000000400a067824 */ /* 0x140fe400078e0202 */
[--C-:B------:R-:W-:Y:S02]  /*0110*/  IMAD R7, R10, 0x40, R3.reuse ;  /* 0x000000400a077824 */ /* 0x100fe400078e0203 */
[----:B------:R-:W-:Y:S02]  /*0120*/  IMAD R9, R9, 0x40, R2 ;  /* 0x0000004009097824 */ /* 0x000fe400078e0202 */
[----:B------:R-:W-:-:S02]  /*0130*/  IMAD R8, R8, 0x40, R3 ;  /* 0x0000004008087824 */ /* 0x000fc400078e0203 */
[-C--:B-1----:R-:W-:Y:S02]  /*0140*/  IMAD R7, R6, R11.reuse, R7 ;  /* 0x0000000b06077224 */ /* 0x082fe400078e0207 */
[----:B------:R-:W-:Y:S02]  /*0150*/  IMAD R9, R9, R11, R8 ;  /* 0x0000000b09097224 */ /* 0x000fe400078e0208 */
[----:B-----5:R-:W-:-:S04]  /*0160*/  IMAD.WIDE R6, R7, 0x4, R4 ;  /* 0x0000000407067825 */ /* 0x020fc800078e0204 */
[----:B------:R-:W-:Y:S01]  /*0170*/  IMAD.WIDE R4, R9, 0x4, R4 ;  /* 0x0000000409047825 */ /* 0x000fe200078e0204 */
[----:B--2---:R-:W2:Y:S03]  /*0180*/  LDG.E R16, desc[UR8][R6.64] ;  /* 0x0000000806107981 */ /* 0x004ea6000c1e1900 */
[C---:B------:R-:W-:Y:S01]  /*0190*/  IMAD.WIDE R12, R11.reuse, 0x4, R6 ;  /* 0x000000040b0c7825 */ /* 0x040fe200078e0206 */
[----:B------:R0:W3:Y:S03]  /*01a0*/  LDG.E R20, desc[UR8][R6.64+0x4] ;  /* 0x0000040806147981 */ /* 0x0000e6000c1e1900 */
[----:B------:R-:W-:Y:S01]  /*01b0*/  IMAD.WIDE R2, R11, 0x4, R4 ;  /* 0x000000040b027825 */ /* 0x000fe200078e0204 */
[----:B------:R-:W4:Y:S04]  /*01c0*/  LDG.E R18, desc[UR8][R12.64] ;  /* 0x000000080c127981 */ /* 0x000f28000c1e1900 */
[----:B------:R1:W5:Y:S04]  /*01d0*/  LDG.E R22, desc[UR8][R12.64+0x4] ;  /* 0x000004080c167981 */ /* 0x000368000c1e1900 */
[----:B------:R-:W5:Y:S04]  /*01e0*/  LDG.E R9, desc[UR8][R4.64] ;  /* 0x0000000804097981 */ /* 0x000f68000c1e1900 */
[----:B------:R-:W5:Y:S04]  /*01f0*/  LDG.E R11, desc[UR8][R2.64] ;  /* 0x00000008020b7981 */ /* 0x000f68000c1e1900 */
[----:B------:R-:W5:Y:S04]  /*0200*/  LDG.E R8, desc[UR8][R4.64+0x4] ;  /* 0x0000040804087981 */ /* 0x000f68000c1e1900 */
[----:B------:R-:W5:Y:S01]  /*0210*/  LDG.E R10, desc[UR8][R2.64+0x4] ;  /* 0x00000408020a7981 */ /* 0x000f62000c1e1900 */
[----:B------:R-:W0:Y:S01]  /*0220*/  S2UR UR5, SR_CgaCtaId ;  /* 0x00000000000579c3 */ /* 0x000e220000008800 */
[----:B------:R-:W-:-:S02]  /*0230*/  UMOV UR4, 0x400 ;  /* 0x0000040000047882 */ /* 0x000fc40000000000 */
[----:B0-----:R-:W-:Y:S02]  /*0240*/  ULEA UR6, UR5, UR4, 0x18 ;  /* 0x0000000405067291 */ /* 0x001fe4000f8ec0ff */
[----:B------:R-:W-:-:S04]  /*0250*/  UIADD3 UR4, UPT, UPT, UR4, 0x4000, URZ ;  /* 0x0000400004047890 */ /* 0x000fc8000fffe0ff */
[----:B------:R-:W-:Y:S01]  /*0260*/  ULEA UR4, UR5, UR4, 0x18 ;  /* 0x0000000405047291 */ /* 0x000fe2000f8ec0ff */
[----:B------:R-:W-:-:S05]  /*0270*/  LEA R7, R15, UR6, 0x3 ;  /* 0x000000060f077c11 */ /* 0x000fca000f8e18ff */
[----:B-1----:R-:W-:Y:S01]  /*0280*/  LEA R13, R15, UR4, 0x3 ;  /* 0x000000040f0d7c11 */ /* 0x002fe2000f8e18ff */
[----:B------:R-:W-:-:S04]  /*0290*/  IMAD R7, R0, 0x200, R7 ;  /* 0x0000020000077824 */ /* 0x000fc800078e0207 */
[C---:B------:R-:W-:Y:S01]  /*02a0*/  IMAD R13, R0.reuse, 0x200, R13 ;  /* 0x00000200000d7824 */ /* 0x040fe200078e020d */
[----:B------:R-:W-:Y:S01]  /*02b0*/  LEA R12, R0, UR4, 0x9 ;  /* 0x00000004000c7c11 */ /* 0x000fe2000f8e48ff */
[----:B------:R-:W-:Y:S01]  /*02c0*/  UMOV UR7, 0x100 ;  /* 0x0000010000077882 */ /* 0x000fe20000000000 */
[----:B------:R-:W-:-:S03]  /*02d0*/  UMOV UR5, UR6 ;  /* 0x0000000600057c82 */ /* 0x000fc60008000000 */
[----:B------:R-:W-:Y:S01]  /*02e0*/  VIADD R12, R12, 0x100 ;  /* 0x000001000c0c7836 */ /* 0x000fe20000000000 */
[----:B--2---:R0:W-:Y:S04]  /*02f0*/  STS [R7], R16 ;  /* 0x0000001007007388 */ /* 0x0041e80000000800 */
[----:B---3--:R0:W-:Y:S04]  /*0300*/  STS [R7+0x4], R20 ;  /* 0x0000041407007388 */ /* 0x0081e80000000800 */
[----:B----4-:R0:W-:Y:S04]  /*0310*/  STS [R7+0x100], R18 ;  /* 0x0001001207007388 */ /* 0x0101e80000000800 */
[----:B-----5:R0:W-:Y:S04]  /*0320*/  STS [R7+0x104], R22 ;  /* 0x0001041607007388 */ /* 0x0201e80000000800 */
[----:B------:R0:W-:Y:S04]  /*0330*/  STS [R13], R9 ;  /* 0x000000090d007388 */ /* 0x0001e80000000800 */
[----:B------:R0:W-:Y:S04]  /*0340*/  STS [R13+0x100], R11 ;  /* 0x0001000b0d007388 */ /* 0x0001e80000000800 */
[----:B------:R0:W-:Y:S04]  /*0350*/  STS [R13+0x4], R8 ;  /* 0x000004080d007388 */ /* 0x0001e80000000800 */
[----:B------:R0:W-:Y:S01]  /*0360*/  STS [R13+0x104], R10 ;  /* 0x0001040a0d007388 */ /* 0x0001e20000000800 */
[----:B------:R-:W-:Y:S06]  /*0370*/  BAR.SYNC.DEFER_BLOCKING 0x0 ;  /* 0x0000000000007b1d */ /* 0x000fec0000010000 */
.L_x_6:
[----:B------:R-:W-:Y:S01]  /*0380*/  UIADD3 UR7, UPT, UPT, UR7, 0x200, URZ ;  /* 0x0000020007077890 */ /* 0x000fe2000fffe0ff */
[----:B0-----:R-:W-:Y:S02]  /*0390*/  LEA R13, R0, UR6, 0x9 ;  /* 0x00000006000d7c11 */ /* 0x001fe4000f8e48ff */
[----:B------:R-:W-:Y:S01]  /*03a0*/  LEA R18, R15, UR4, 0x3 ;  /* 0x000000040f127c11 */ /* 0x000fe2000f8e18ff */
[----:B------:R-:W-:Y:S01]  /*03b0*/  UISETP.NE.AND UP0, UPT, UR7, 0x4100, UPT ;  /* 0x000041000700788c */ /* 0x000fe2000bf05270 */
[----:B------:R-:W-:Y:S10]  /*03c0*/  @!P0 BRA `(.L_x_2) ;  /* 0x0000000000248947 */ /* 0x000ff40003800000 */
[----:B------:R-:W-:Y:S01]  /*03d0*/  LEA R6, R15, UR5, 0x3 ;  /* 0x000000050f067c11 */ /* 0x000fe2000f8e18ff */
[----:B------:R-:W-:Y:S04]  /*03e0*/  LDS R16, [R12+-0x100] ;  /* 0xffff00000c107984 */ /* 0x000fe80000000800 */
[----:B------:R-:W-:Y:S04]  /*03f0*/  LDS R17, [R12] ;  /* 0x000000000c117984 */ /* 0x000fe80000000800 */
[----:B------:R-:W0:Y:S02]  /*0400*/  LDS.64 R6, [R6] ;  /* 0x0000000006067984 */ /* 0x000e240000000a00 */
[----:B0-----:R-:W-:-:S02]  /*0410*/  VIADDMNMX R9, R6, R16, R9, PT ;  /* 0x0000001006097246 */ /* 0x001fc40003800109 */
[C---:B------:R-:W-:Y:S02]  /*0420*/  VIADDMNMX R8, R7.reuse, R16, R8, PT ;  /* 0x0000001007087246 */ /* 0x040fe40003800108 */
[-C--:B------:R-:W-:Y:S02]  /*0430*/  VIADDMNMX R11, R6, R17.reuse, R11, PT ;  /* 0x00000011060b7246 */ /* 0x080fe4000380010b */
[----:B------:R-:W-:Y:S01]  /*0440*/  VIADDMNMX R10, R7, R17, R10, PT ;  /* 0x00000011070a7246 */ /* 0x000fe2000380010a */
[----:B------:R-:W-:Y:S06]  /*0450*/  BRA `(.L_x_3) ;  /* 0x00000000001c7947 */ /* 0x000fec0003800000 */
.L_x_2:
[----:B------:R-:W-:Y:S04]  /*0460*/  LDS R16, [R13] ;  /* 0x000000000d107984 */ /* 0x000fe80000000800 */
[----:B------:R-:W0:Y:S04]  /*0470*/  LDS.64 R6, [R18] ;  /* 0x0000000012067984 */ /* 0x000e280000000a00 */
[----:B------:R-:W1:Y:S01]  /*0480*/  LDS R17, [R13+0x100] ;  /* 0x000100000d117984 */ /* 0x000e620000000800 */
[-C--:B0-----:R-:W-:Y:S02]  /*0490*/  VIADDMNMX R9, R6, R16.reuse, R9, PT ;  /* 0x0000001006097246 */ /* 0x081fe40003800109 */
[----:B------:R-:W-:-:S02]  /*04a0*/  VIADDMNMX R8, R7, R16, R8, PT ;  /* 0x0000001007087246 */ /* 0x000fc40003800108 */
[-C--:B-1----:R-:W-:Y:S02]  /*04b0*/  VIADDMNMX R11, R6, R17.reuse, R11, PT ;  /* 0x00000011060b7246 */ /* 0x082fe4000380010b */
[----:B------:R-:W-:-:S07]  /*04c0*/  VIADDMNMX R10, R7, R17, R10, PT ;  /* 0x00000011070a7246 */ /* 0x000fce000380010a */
.L_x_3:
[----:B------:R-:W-:-:S13]  /*04d0*/  ISETP.NE.AND P0, PT, R14, RZ, PT ;  /* 0x000000ff0e00720c */ /* 0x000fda0003f05270 */
[----:B------:R-:W-:Y:S05]  /*04e0*/  @!P0 BRA `(.L_x_4) ;  /* 0x0000000000248947 */ /* 0x000fea0003800000 */
[----:B------:R-:W-:Y:S01]  /*04f0*/  LEA R6, R15, UR5, 0x3 ;  /* 0x000000050f067c11 */ /* 0x000fe2000f8e18ff */
[----:B------:R-:W-:Y:S04]  /*0500*/  LDS R13, [R12+-0xfc] ;  /* 0xffff04000c0d7984 */ /* 0x000fe80000000800 */
[----:B------:R-:W-:Y:S04]  /*0510*/  LDS R16, [R12+0x4] ;  /* 0x000004000c107984 */ /* 0x000fe80000000800 */
[----:B------:R-:W0:Y:S02]  /*0520*/  LDS.64 R6, [R6+0x100] ;  /* 0x0001000006067984 */ /* 0x000e240000000a00 */
[----:B0-----:R-:W-:-:S02]  /*0530*/  VIADDMNMX R9, R6, R13, R9, PT ;  /* 0x0000000d06097246 */ /* 0x001fc40003800109 */
[C---:B------:R-:W-:Y:S02]  /*0540*/  VIADDMNMX R8, R7.reuse, R13, R8, PT ;  /* 0x0000000d07087246 */ /* 0x040fe40003800108 */
[-C--:B------:R-:W-:Y:S02]  /*0550*/  VIADDMNMX R11, R6, R16.reuse, R11, PT ;  /* 0x00000010060b7246 */ /* 0x080fe4000380010b */
[----:B------:R-:W-:Y:S01]  /*0560*/  VIADDMNMX R10, R7, R16, R10, PT ;  /* 0x00000010070a7246 */ /* 0x000fe2000380010a */
[----:B------:R-:W-:Y:S06]  /*0570*/  BRA `(.L_x_5) ;  /* 0x00000000001c7947 */ /* 0x000fec0003800000 */
.L_x_4:
[----:B------:R-:W-:Y:S04]  /*0580*/  LDS R16, [R13+0x4] ;  /* 0x000004000d107984 */ /* 0x000fe80000000800 */
[----:B------:R-:W0:Y:S04]  /*0590*/  LDS.64 R6, [R18+0x100] ;  /* 0x0001000012067984 */ /* 0x000e280000000a00 */
[----:B------:R-:W1:Y:S01]  /*05a0*/  LDS R17, [R13+0x104] ;  /* 0x000104000d117984 */ /* 0x000e620000000800 */
[-C--:B0-----:R-:W-:Y:S02]  /*05b0*/  VIADDMNMX R9, R6, R16.reuse, R9, PT ;  /* 0x0000001006097246 */ /* 0x081fe40003800109 */
[----:B------:R-:W-:-:S02]  /*05c0*/  VIADDMNMX R8, R7, R16, R8, PT ;  /* 0x0000001007087246 */ /* 0x000fc40003800108 */
[-C--:B-1----:R-:W-:Y:S02]  /*05d0*/  VIADDMNMX R11, R6, R17.reuse, R11, PT ;  /* 0x00000011060b7246 */ /* 0x082fe4000380010b */
[----:B------:R-:W-:-:S07]  /*05e0*/  VIADDMNMX R10, R7, R17, R10, PT ;  /* 0x00000011070a7246 */ /* 0x000fce000380010a */
.L_x_5:
[----:B------:R-:W-:Y:S01]  /*05f0*/  VIADD R12, R12, 0x8 ;  /* 0x000000080c0c7836 */ /* 0x000fe20000000000 */
[----:B------:R-:W-:Y:S02]  /*0600*/  UIADD3 UR4, UPT, UPT, UR4, 0x200, URZ ;  /* 0x0000020004047890 */ /* 0x000fe4000fffe0ff */
[----:B------:R-:W-:Y:S02]  /*0610*/  UIADD3 UR6, UPT, UPT, UR6, 0x8, URZ ;  /* 0x0000000806067890 */ /* 0x000fe4000fffe0ff */
[----:B------:R-:W-:Y:S01]  /*0620*/  UIADD3 UR5, UPT, UPT, UR5, 0x200, URZ ;  /* 0x0000020005057890 */ /* 0x000fe2000fffe0ff */
[----:B------:R-:W-:Y:S11]  /*0630*/  BRA.U UP0, `(.L_x_6) ;  /* 0xfffffffd00507547 */ /* 0x000ff6000b83ffff */
[----:B------:R-:W-:Y:S04]  /*0640*/  STG.E desc[UR8][R4.64], R9 ;  /* 0x0000000904007986 */ /* 0x000fe8000c101908 */
[----:B------:R-:W-:Y:S04]  /*0650*/  STG.E desc[UR8][R2.64], R11 ;  /* 0x0000000b02007986 */ /* 0x000fe8000c101908 */
[----:B------:R-:W-:Y:S04]  /*0660*/  STG.E desc[UR8][R4.64+0x4], R8 ;  /* 0x0000040804007986 */ /* 0x000fe8000c101908 */
[----:B------:R-:W-:Y:S01]  /*0670*/  STG.E desc[UR8][R2.64+0x4], R10 ;  /* 0x0000040a02007986 */ /* 0x000fe2000c101908 */
[----:B------:R-:W-:Y:S05]  /*0680*/  EXIT ;  /* 0x000000000000794d */ /* 0x000fea0003800000 */
.L_x_7:
        /* <DEDUP_REMOVED lines=15> */
.L_x_11:


//--------------------- .text._Z6cal_p1Piii       --------------------------
	.section	.text._Z6cal_p1Piii,"ax",@progbits
	.align	128
        .global         _Z6cal_p1Piii
        .type           _Z6cal_p1Piii,@function
        .size           _Z6cal_p1Piii,(.L_x_12 - _Z6cal_p1Piii)
        .other          _Z6cal_p1Piii,@"STO_CUDA_ENTRY STV_DEFAULT"
_Z6cal_p1Piii:
.text._Z6cal_p1Piii:
[----:B------:R-:W-:Y:S01]  /*0000*/  LDC R1, c[0x0][0x37c] ;  /* 0x0000df00ff017b82 */ /* 0x000fe20000000800 */
[----:B------:R-:W0:Y:S07]  /*0010*/  S2R R11, SR_TID.Y ;  /* 0x00000000000b7919 */ /* 0x000e2e0000002200 */
[----:B------:R-:W1:Y:S01]  /*0020*/  LDC.64 R4, c[0x0][0x388] ;  /* 0x0000e200ff047b82 */ /* 0x000e620000000a00 */
[----:B------:R-:W2:Y:S01]  /*0030*/  LDCU.64 UR6, c[0x0][0x358] ;  /* 0x00006b00ff0677ac */ /* 0x000ea20008000a00 */
[----:B------:R-:W3:Y:S06]  /*0040*/  S2R R6, SR_TID.X ;  /* 0x0000000000067919 */ /* 0x000eec0000002100 */
[----:B------:R-:W4:Y:S01]  /*0050*/  LDC.64 R2, c[0x0][0x380] ;  /* 0x0000e000ff027b82 */ /* 0x000f220000000a00 */
[----:B-1----:R-:W-:-:S04]  /*0060*/  IMAD.SHL.U32 R0, R5, 0x40, RZ ;  /* 0x0000004005007824 */ /* 0x002fc800078e00ff */
[--C-:B0-----:R-:W-:Y:S02]  /*0070*/  IMAD R5, R11, 0x2, R0.reuse ;  /* 0x000000020b057824 */ /* 0x101fe400078e0200 */
[----:B---3--:R-:W-:-:S04]  /*0080*/  IMAD R0, R6, 0x2, R0 ;  /* 0x0000000206007824 */ /* 0x008fc800078e0200 */
[----:B------:R-:W-:-:S04]  /*0090*/  IMAD R5, R5, R4, R0 ;  /* 0x0000000405057224 */ /* 0x000fc800078e0200 */
[----:B----4-:R-:W-:-:S05]  /*00a0*/  IMAD.WIDE R2, R5, 0x4, R2 ;  /* 0x0000000405027825 */ /* 0x010fca00078e0202 */
[----:B--2---:R-:W2:Y:S01]  /*00b0*/  LDG.E R12, desc[UR6][R2.64] ;  /* 0x00000006020c7981 */ /* 0x004ea2000c1e1900 */
[----:B------:R-:W-:-:S03]  /*00c0*/  IMAD.WIDE R4, R4, 0x4, R2 ;  /* 0x0000000404047825 */ /* 0x000fc600078e0202 */
[----:B------:R-:W3:Y:S04]  /*00d0*/  LDG.E R16, desc[UR6][R2.64+0x4] ;  /* 0x0000040602107981 */ /* 0x000ee8000c1e1900 */
[----:B------:R-:W4:Y:S04]  /*00e0*/  LDG.E R14, desc[UR6][R4.64] ;  /* 0x00000006040e7981 */ /* 0x000f28000c1e1900 */
[----:B------:R-:W5:Y:S01]  /*00f0*/  LDG.E R18, desc[UR6][R4.64+0x4] ;  /* 0x0000040604127981 */ /* 0x000f62000c1e1900 */
[----:B------:R-:W0:Y:S01]  /*0100*/  S2UR UR5, SR_CgaCtaId ;  /* 0x00000000000579c3 */ /* 0x000e220000008800 */
[----:B------:R-:W-:-:S02]  /*0110*/  UMOV UR4, 0x400 ;  /* 0x0000040000047882 */ /* 0x000fc40000000000 */
[----:B0-----:R-:W-:-:S06]  /*0120*/  ULEA UR4, UR5, UR4, 0x18 ;  /* 0x0000000405047291 */ /* 0x001fcc000f8ec0ff */
[----:B------:R-:W-:-:S05]  /*0130*/  LEA R10, R6, UR4, 0x3 ;  /* 0x00000004060a7c11 */ /* 0x000fca000f8e18ff */
[C---:B------:R-:W-:Y:S01]  /*0140*/  IMAD R13, R11.reuse, 0x200, R10 ;  /* 0x000002000b0d7824 */ /* 0x040fe200078e020a */
[----:B------:R-:W-:-:S05]  /*0150*/  LEA R11, R11, UR4, 0x9 ;  /* 0x000000040b0b7c11 */ /* 0x000fca000f8e48ff */
[----:B------:R-:W-:Y:S02]  /*0160*/  IMAD R0, R6, 0x8, R11 ;  /* 0x0000000806007824 */ /* 0x000fe400078e020b */
[----:B------:R-:W-:Y:S02]  /*0170*/  VIADD R10, R10, 0x200 ;  /* 0x000002000a0a7836 */ /* 0x000fe40000000000 */
[----:B------:R-:W-:Y:S01]  /*0180*/  VIADD R11, R11, 0x100 ;  /* 0x000001000b0b7836 */ /* 0x000fe20000000000 */
[----:B------:R-:W-:Y:S01]  /*0190*/  UMOV UR4, 0x200 ;  /* 0x0000020000047882 */ /* 0x000fe20000000000 */
[----:B--2---:R0:W-:Y:S04]  /*01a0*/  STS [R13], R12 ;  /* 0x0000000c0d007388 */ /* 0x0041e80000000800 */
[----:B---3--:R0:W-:Y:S04]  /*01b0*/  STS [R13+0x4], R16 ;  /* 0x000004100d007388 */ /* 0x0081e80000000800 */
[----:B----4-:R0:W-:Y:S04]  /*01c0*/  STS [R13+0x100], R14 ;  /* 0x0001000e0d007388 */ /* 0x0101e80000000800 */
[----:B-----5:R0:W-:Y:S01]  /*01d0*/  STS [R13+0x104], R18 ;  /* 0x000104120d007388 */ /* 0x0201e20000000800 */
[----:B------:R-:W-:Y:S06]  /*01e0*/  BAR.SYNC.DEFER_BLOCKING 0x0 ;  /* 0x0000000000007b1d */ /* 0x000fec0000010000 */
[----:B------:R0:W1:Y:S04]  /*01f0*/  LDS.64 R8, [R0] ;  /* 0x0000000000087984 */ /* 0x0000680000000a00 */
[----:B------:R0:W2:Y:S02]  /*0200*/  LDS.64 R6, [R0+0x100] ;  /* 0x0001000000067984 */ /* 0x0000a40000000a00 */
.L_x_8:
[----:B0-----:R-:W-:Y:S01]  /*0210*/  LDS R13, [R11+-0x100] ;  /* 0xffff00000b0d7984 */ /* 0x001fe20000000800 */
[----:B------:R-:W-:-:S03]  /*0220*/  UIADD3 UR4, UPT, UPT, UR4, 0x400, URZ ;  /* 0x0000040004047890 */ /* 0x000fc6000fffe0ff */
[----:B------:R-:W1:Y:S01]  /*0230*/  LDS R12, [R10+-0x200] ;  /* 0xfffe00000a0c7984 */ /* 0x000e620000000800 */
[----:B------:R-:W-:Y:S01]  /*0240*/  UISETP.NE.AND UP0, UPT, UR4, 0x4200, UPT ;  /* 0x000042000400788c */ /* 0x000fe2000bf05270 */
[----:B-1----:R-:W-:-:S05]  /*0250*/  VIADDMNMX R13, R12, R13, R8, PT ;  /* 0x0000000d0c0d7246 */ /* 0x002fca0003800108 */
[----:B------:R-:W-:Y:S04]  /*0260*/  STS [R0], R13 ;  /* 0x0000000d00007388 */ /* 0x000fe80000000800 */
[----:B------:R-:W-:Y:S04]  /*0270*/  LDS R15, [R11] ;  /* 0x000000000b0f7984 */ /* 0x000fe80000000800 */
[----:B------:R-:W2:Y:S02]  /*0280*/  LDS R8, [R10+-0x200] ;  /* 0xfffe00000a087984 */ /* 0x000ea40000000800 */
[----:B--2---:R-:W-:-:S05]  /*0290*/  VIADDMNMX R15, R8, R15, R6, PT ;  /* 0x0000000f080f7246 */ /* 0x004fca0003800106 */
[----:B------:R-:W-:Y:S04]  /*02a0*/  STS [R0+0x100], R15 ;  /* 0x0001000f00007388 */ /* 0x000fe80000000800 */
[----:B------:R-:W-:Y:S04]  /*02b0*/  LDS R6, [R11+-0x100] ;  /* 0xffff00000b067984 */ /* 0x000fe80000000800 */
[----:B------:R-:W0:Y:S02]  /*02c0*/  LDS R8, [R10+-0x1fc] ;  /* 0xfffe04000a087984 */ /* 0x000e240000000800 */
[----:B0-----:R-:W-:-:S05]  /*02d0*/  VIADDMNMX R9, R8, R6, R9, PT ;  /* 0x0000000608097246 */ /* 0x001fca0003800109 */
[----:B------:R-:W-:Y:S04]  /*02e0*/  STS [R0+0x4], R9 ;  /* 0x0000040900007388 */ /* 0x000fe80000000800 */
[----:B------:R-:W-:Y:S04]  /*02f0*/  LDS R6, [R11] ;  /* 0x000000000b067984 */ /* 0x000fe80000000800 */
[----:B------:R-:W0:Y:S02]  /*0300*/  LDS R8, [R10+-0x1fc] ;  /* 0xfffe04000a087984 */ /* 0x000e240000000800 */
[----:B0--3--:R-:W-:-:S05]  /*0310*/  VIADDMNMX R7, R8, R6, R7, PT ;  /* 0x0000000608077246 */ /* 0x009fca0003800107 */
[----:B------:R-:W-:Y:S04]  /*0320*/  STS [R0+0x104], R7 ;  /* 0x0001040700007388 */ /* 0x000fe80000000800 */
[----:B------:R-:W-:Y:S04]  /*0330*/  LDS R6, [R11+-0xfc] ;  /* 0xffff04000b067984 */ /* 0x000fe80000000800 */
[----:B------:R-:W0:Y:S02]  /*0340*/  LDS R8, [R10+-0x100] ;  /* 0xffff00000a087984 */ /* 0x000e240000000800 */
[----:B0-----:R-:W-:-:S05]  /*0350*/  VIADDMNMX R13, R8, R6, R13, PT ;  /* 0x00000006080d7246 */ /* 0x001fca000380010d */
[----:B------:R-:W-:Y:S04]  /*0360*/  STS [R0], R13 ;  /* 0x0000000d00007388 */ /* 0x000fe80000000800 */
[----:B------:R-:W-:Y:S04]  /*0370*/  LDS R6, [R11+0x4] ;  /* 0x000004000b067984 */ /* 0x000fe80000000800 */
[----:B------:R-:W0:Y:S02]  /*0380*/  LDS R8, [R10+-0x100] ;  /* 0xffff00000a087984 */ /* 0x000e240000000800 */
[----:B0-----:R-:W-:-:S05]  /*0390*/  VIADDMNMX R15, R8, R6, R15, PT ;  /* 0x00000006080f7246 */ /* 0x001fca000380010f */
[----:B------:R-:W-:Y:S04]  /*03a0*/  STS [R0+0x100], R15 ;  /* 0x0001000f00007388 */ /* 0x000fe80000000800 */
[----:B------:R-:W-:Y:S04]  /*03b0*/  LDS R6, [R11+-0xfc] ;  /* 0xffff04000b067984 */ /* 0x000fe80000000800 */
[----:B------:R-:W0:Y:S02]  /*03c0*/  LDS R8, [R10+-0xfc] ;  /* 0xffff04000a087984 */ /* 0x000e240000000800 */
[----:B0-----:R-:W-:-:S05]  /*03d0*/  VIADDMNMX R9, R8, R6, R9, PT ;  /* 0x0000000608097246 */ /* 0x001fca0003800109 */
[----:B------:R-:W-:Y:S04]  /*03e0*/  STS [R0+0x4], R9 ;  /* 0x0000040900007388 */ /* 0x000fe80000000800 */
[----:B------:R-:W-:Y:S04]  /*03f0*/  LDS R6, [R11+0x4] ;  /* 0x000004000b067984 */ /* 0x000fe80000000800 */
[----:B------:R-:W0:Y:S02]  /*0400*/  LDS R8, [R10+-0xfc] ;  /* 0xffff04000a087984 */ /* 0x000e240000000800 */
[----:B0-----:R-:W-:-:S05]  /*0410*/  VIADDMNMX R7, R8, R6, R7, PT ;  /* 0x0000000608077246 */ /* 0x001fca0003800107 */
[----:B------:R-:W-:Y:S04]  /*0420*/  STS [R0+0x104], R7 ;  /* 0x0001040700007388 */ /* 0x000fe80000000800 */
[----:B------:R-:W-:Y:S04]  /*0430*/  LDS R6, [R11+-0xf8] ;  /* 0xffff08000b067984 */ /* 0x000fe80000000800 */
[----:B------:R-:W0:Y:S02]  /*0440*/  LDS R8, [R10] ;  /* 0x000000000a087984 */ /* 0x000e240000000800 */
[----:B0-----:R-:W-:-:S05]  /*0450*/  VIADDMNMX R13, R8, R6, R13, PT ;  /* 0x00000006080d7246 */ /* 0x001fca000380010d */
[----:B------:R-:W-:Y:S04]  /*0460*/  STS [R0], R13 ;  /* 0x0000000d00007388 */ /* 0x000fe80000000800 */
[----:B------:R-:W-:Y:S04]  /*0470*/  LDS R6, [R11+0x8] ;  /* 0x000008000b067984 */ /* 0x000fe80000000800 */
[----:B------:R-:W0:Y:S02]  /*0480*/  LDS R8, [R10] ;  /* 0x000000000a087984 */ /* 0x000e240000000800 */
[----:B0-----:R-:W-:-:S05]  /*0490*/  VIADDMNMX R15, R8, R6, R15, PT ;  /* 0x00000006080f7246 */ /* 0x001fca000380010f */
[----:B------:R-:W-:Y:S04]  /*04a0*/  STS [R0+0x100], R15 ;  /* 0x0001000f00007388 */ /* 0x000fe80000000800 */
[----:B------:R-:W-:Y:S04]  /*04b0*/  LDS R6, [R11+-0xf8] ;  /* 0xffff08000b067984 */ /* 0x000fe80000000800 */
[----:B------:R-:W0:Y:S02]  /*04c0*/  LDS R8, [R10+0x4] ;  /* 0x000004000a087984 */ /* 0x000e240000000800 */
[----:B0-----:R-:W-:-:S05]  /*04d0*/  VIADDMNMX R9, R8, R6, R9, PT ;  /* 0x0000000608097246 */ /* 0x001fca0003800109 */
[----:B------:R-:W-:Y:S04]  /*04e0*/  STS [R0+0x4], R9 ;  /* 0x0000040900007388 */ /* 0x000fe80000000800 */
[----:B------:R-:W-:Y:S04]  /*04f0*/  LDS R6, [R11+0x8] ;  /* 0x000008000b067984 */ /* 0x000fe80000000800 */
[----:B------:R-:W0:Y:S02]  /*0500*/  LDS R8, [R10+0x4] ;  /* 0x000004000a087984 */ /* 0x000e240000000800 */
[----:B0-----:R-:W-:-:S05]  /*0510*/  VIADDMNMX R7, R8, R6, R7, PT ;  /* 0x0000000608077246 */ /* 0x001fca0003800107 */
[----:B------:R-:W-:Y:S04]  /*0520*/  STS [R0+0x104], R7 ;  /* 0x0001040700007388 */ /* 0x000fe80000000800 */
[----:B------:R-:W-:Y:S04]  /*0530*/  LDS R8, [R11+-0xf4] ;  /* 0xffff0c000b087984 */ /* 0x000fe80000000800 */
[----:B------:R-:W0:Y:S02]  /*0540*/  LDS R6, [R10+0x100] ;  /* 0x000100000a067984 */ /* 0x000e240000000800 */
[----:B0-----:R-:W-:-:S05]  /*0550*/  VIADDMNMX R8, R6, R8, R13, PT ;  /* 0x0000000806087246 */ /* 0x001fca000380010d */
[----:B------:R-:W-:Y:S04]  /*0560*/  STS [R0], R8 ;  /* 0x0000000800007388 */ /* 0x000fe80000000800 */
[----:B------:R-:W-:Y:S04]  /*0570*/  LDS R6, [R11+0xc] ;  /* 0x00000c000b067984 */ /* 0x000fe80000000800 */
[----:B------:R-:W0:Y:S02]  /*0580*/  LDS R12, [R10+0x100] ;  /* 0x000100000a0c7984 */ /* 0x000e240000000800 */
[----:B0-----:R-:W-:-:S05]  /*0590*/  VIADDMNMX R6, R12, R6, R15, PT ;  /* 0x000000060c067246 */ /* 0x001fca000380010f */
[----:B------:R-:W-:Y:S04]  /*05a0*/  STS [R0+0x100], R6 ;  /* 0x0001000600007388 */ /* 0x000fe80000000800 */
[----:B------:R-:W-:Y:S04]  /*05b0*/  LDS R12, [R11+-0xf4] ;  /* 0xffff0c000b0c7984 */ /* 0x000fe80000000800 */
[----:B------:R-:W0:Y:S02]  /*05c0*/  LDS R13, [R10+0x104] ;  /* 0x000104000a0d7984 */ /* 0x000e240000000800 */
[----:B0-----:R-:W-:-:S05]  /*05d0*/  VIADDMNMX R9, R13, R12, R9, PT ;  /* 0x0000000c0d097246 */ /* 0x001fca0003800109 */
[----:B------:R-:W-:Y:S04]  /*05e0*/  STS [R0+0x4], R9 ;  /* 0x0000040900007388 */ /* 0x000fe80000000800 */
[----:B------:R0:W-:Y:S04]  /*05f0*/  LDS R12, [R11+0xc] ;  /* 0x00000c000b0c7984 */ /* 0x0001e80000000800 */
[----:B------:R1:W2:Y:S01]  /*0600*/  LDS R13, [R10+0x104] ;  /* 0x000104000a0d7984 */ /* 0x0002a20000000800 */
[----:B0-----:R-:W-:Y:S02]  /*0610*/  VIADD R11, R11, 0x10 ;  /* 0x000000100b0b7836 */ /* 0x001fe40000000000 */
[----:B-1----:R-:W-:Y:S01]  /*0620*/  VIADD R10, R10, 0x400 ;  /* 0x000004000a0a7836 */ /* 0x002fe20000000000 */
[----:B--2---:R-:W-:-:S05]  /*0630*/  VIADDMNMX R7, R13, R12, R7, PT ;  /* 0x0000000c0d077246 */ /* 0x004fca0003800107 */
[----:B------:R3:W-:Y:S01]  /*0640*/  STS [R0+0x104], R7 ;  /* 0x0001040700007388 */ /* 0x0007e20000000800 */
[----:B------:R-:W-:Y:S05]  /*0650*/  BRA.U UP0, `(.L_x_8) ;  /* 0xfffffff900ec7547 */ /* 0x000fea000b83ffff */
[----:B------:R-:W-:Y:S04]  /*0660*/  STG.E desc[UR6][R2.64], R8 ;  /* 0x0000000802007986 */ /* 0x000fe8000c101906 */
[----:B------:R-:W-:Y:S04]  /*0670*/  STG.E desc[UR6][R4.64], R6 ;  /* 0x0000000604007986 */ /* 0x000fe8000c101906 */
[----:B------:R-:W-:Y:S04]  /*0680*/  STG.E desc[UR6][R2.64+0x4], R9 ;  /* 0x0000040902007986 */ /* 0x000fe8000c101906 */
[----:B------:R-:W-:Y:S01]  /*0690*/  STG.E desc[UR6][R4.64+0x4], R7 ;  /* 0x0000040704007986 */ /* 0x000fe2000c101906 */
[----:B------:R-:W-:Y:S05]  /*06a0*/  EXIT ;  /* 0x000000000000794d */ /* 0x000fea0003800000 */
.L_x_9:
        /* <DEDUP_REMOVED lines=13> */
.L_x_12:


//--------------------- .nv.shared._Z6cal_p3Piiii --------------------------
	.section	.nv.shared._Z6cal_p3Piiii,"aw",@nobits
	.sectionflags	@""
	.align	4
.nv.shared._Z6cal_p3Piiii:
	.zero		33792


//--------------------- .nv.shared.reserved.0     --------------------------
	.section	.nv.shared.reserved.0,"aw",@nobits
	.weak		__nv_reservedSMEM_offset_0_alias
	.size		__nv_reservedSMEM_offset_0_alias, 0, 64
	.other		__nv_reservedSMEM_offset_0_alias,@"STO_CUDA_RESERVED_SHARED STV_DEFAULT"
__nv_reservedSMEM_offset_0_alias:
	.zero		0
	.zero		64


//--------------------- .nv.shared._Z6cal_p2Piii  --------------------------
	.section	.nv.shared._Z6cal_p2Piii,"aw",@nobits
	.sectionflags	@""
	.align	4
.nv.shared._Z6cal_p2Piii:
	.zero		33792


//--------------------- .nv.shared._Z6cal_p1Piii  --------------------------
	.section	.nv.shared._Z6cal_p1Piii,"aw",@nobits
	.sectionflags	@""
	.align	4
.nv.shared._Z6cal_p1Piii:
	.zero		17408


//--------------------- .nv.constant0._Z6cal_p3Piiii --------------------------
	.section	.nv.constant0._Z6cal_p3Piiii,"a",@progbits
	.sectionflags	@""
	.align	4
.nv.constant0._Z6cal_p3Piiii:
	.zero		916


//--------------------- .nv.constant0._Z6cal_p2Piii --------------------------
	.section	.nv.constant0._Z6cal_p2Piii,"a",@progbits
	.sectionflags	@""
	.align	4
.nv.constant0._Z6cal_p2Piii:
	.zero		912


//--------------------- .nv.constant0._Z6cal_p1Piii --------------------------
	.section	.nv.constant0._Z6cal_p1Piii,"a",@progbits
	.sectionflags	@""
	.align	4
.nv.constant0._Z6cal_p1Piii:
	.zero		912


//--------------------- SYMBOLS --------------------------

	.type		.nv.reservedSmem.offset0,@object
	.size		.nv.reservedSmem.offset0,0x4
	.type		.nv.reservedSmem.cap,@object
	.size		.nv.reservedSmem.cap,0x4
